//
// Generated by NVIDIA NVVM Compiler
//
// Compiler Build ID: CL-36424714
// Cuda compilation tools, release 13.0, V13.0.88
// Based on NVVM 20.0.0
//

.version 9.0
.target sm_100
.address_size 64

	// .globl	_Z7aTb_gpuPKfS0_Pfiii
// _ZZ7aTb_gpuPKfS0_PfiiiE3sA1 has been demoted
// _ZZ7aTb_gpuPKfS0_PfiiiE3sA2 has been demoted
// _ZZ7aTb_gpuPKfS0_PfiiiE3sA3 has been demoted
// _ZZ7aTb_gpuPKfS0_PfiiiE3sA4 has been demoted
// _ZZ7aTb_gpuPKfS0_PfiiiE3sB1 has been demoted
// _ZZ7aTb_gpuPKfS0_PfiiiE3sB2 has been demoted
// _ZZ7aTb_gpuPKfS0_PfiiiE3sB3 has been demoted
// _ZZ7aTb_gpuPKfS0_PfiiiE3sB4 has been demoted
// _ZZ9aTb16_gpuPKfS0_PfiiiE3sA1 has been demoted
// _ZZ9aTb16_gpuPKfS0_PfiiiE3sB1 has been demoted
// _ZZ9aTb_gpu_1PKfS0_PfiiiE3sA1 has been demoted
// _ZZ9aTb_gpu_1PKfS0_PfiiiE3sB1 has been demoted

.visible .entry _Z7aTb_gpuPKfS0_Pfiii(
	.param .u64 .ptr .align 1 _Z7aTb_gpuPKfS0_Pfiii_param_0,
	.param .u64 .ptr .align 1 _Z7aTb_gpuPKfS0_Pfiii_param_1,
	.param .u64 .ptr .align 1 _Z7aTb_gpuPKfS0_Pfiii_param_2,
	.param .u32 _Z7aTb_gpuPKfS0_Pfiii_param_3,
	.param .u32 _Z7aTb_gpuPKfS0_Pfiii_param_4,
	.param .u32 _Z7aTb_gpuPKfS0_Pfiii_param_5
)
{
	.reg .pred 	%p<7>;
	.reg .b32 	%r<70>;
	.reg .b32 	%f<155>;
	.reg .b64 	%rd<18>;
	// demoted variable
	.shared .align 4 .b8 _ZZ7aTb_gpuPKfS0_PfiiiE3sA1[1024];
	// demoted variable
	.shared .align 4 .b8 _ZZ7aTb_gpuPKfS0_PfiiiE3sA2[1024];
	// demoted variable
	.shared .align 4 .b8 _ZZ7aTb_gpuPKfS0_PfiiiE3sA3[1024];
	// demoted variable
	.shared .align 4 .b8 _ZZ7aTb_gpuPKfS0_PfiiiE3sA4[1024];
	// demoted variable
	.shared .align 4 .b8 _ZZ7aTb_gpuPKfS0_PfiiiE3sB1[1024];
	// demoted variable
	.shared .align 4 .b8 _ZZ7aTb_gpuPKfS0_PfiiiE3sB2[1024];
	// demoted variable
	.shared .align 4 .b8 _ZZ7aTb_gpuPKfS0_PfiiiE3sB3[1024];
	// demoted variable
	.shared .align 4 .b8 _ZZ7aTb_gpuPKfS0_PfiiiE3sB4[1024];
	ld.param.u64 	%rd3, [_Z7aTb_gpuPKfS0_Pfiii_param_0];
	ld.param.u64 	%rd4, [_Z7aTb_gpuPKfS0_Pfiii_param_1];
	ld.param.u32 	%r16, [_Z7aTb_gpuPKfS0_Pfiii_param_3];
	ld.param.u32 	%r17, [_Z7aTb_gpuPKfS0_Pfiii_param_4];
	ld.param.u32 	%r18, [_Z7aTb_gpuPKfS0_Pfiii_param_5];
	mov.u32 	%r1, %tid.x;
	mov.u32 	%r2, %tid.y;
	mov.u32 	%r19, %ctaid.y;
	mov.u32 	%r20, %ntid.y;
	mad.lo.s32 	%r21, %r19, %r20, %r2;
	shl.b32 	%r3, %r21, 2;
	mov.u32 	%r22, %ctaid.x;
	mov.u32 	%r23, %ntid.x;
	mul.lo.s32 	%r24, %r22, %r23;
	shl.b32 	%r25, %r24, 2;
	add.s32 	%r4, %r25, %r1;
	setp.ge.s32 	%p1, %r3, %r16;
	setp.ge.s32 	%p2, %r4, %r17;
	or.pred  	%p3, %p1, %p2;
	@%p3 bra 	$L__BB0_7;
	setp.lt.s32 	%p4, %r18, 1;
	mov.f32 	%f138, 0f00000000;
	mov.f32 	%f137, %f138;
	mov.f32 	%f136, %f138;
	mov.f32 	%f135, %f138;
	mov.f32 	%f134, %f138;
	mov.f32 	%f133, %f138;
	mov.f32 	%f132, %f138;
	mov.f32 	%f131, %f138;
	mov.f32 	%f130, %f138;
	mov.f32 	%f129, %f138;
	mov.f32 	%f128, %f138;
	mov.f32 	%f127, %f138;
	mov.f32 	%f126, %f138;
	mov.f32 	%f125, %f138;
	mov.f32 	%f124, %f138;
	mov.f32 	%f123, %f138;
	@%p4 bra 	$L__BB0_6;
	shl.b32 	%r27, %r2, 6;
	mov.u32 	%r28, _ZZ7aTb_gpuPKfS0_PfiiiE3sA1;
	add.s32 	%r5, %r28, %r27;
	mov.u32 	%r29, _ZZ7aTb_gpuPKfS0_PfiiiE3sA2;
	add.s32 	%r6, %r29, %r27;
	mov.u32 	%r30, _ZZ7aTb_gpuPKfS0_PfiiiE3sA3;
	add.s32 	%r7, %r30, %r27;
	mov.u32 	%r31, _ZZ7aTb_gpuPKfS0_PfiiiE3sA4;
	add.s32 	%r8, %r31, %r27;
	cvta.to.global.u64 	%rd1, %rd3;
	cvta.to.global.u64 	%rd2, %rd4;
	mov.f32 	%f123, 0f00000000;
	mov.b32 	%r67, 0;
	mov.f32 	%f124, %f123;
	mov.f32 	%f125, %f123;
	mov.f32 	%f126, %f123;
	mov.f32 	%f127, %f123;
	mov.f32 	%f128, %f123;
	mov.f32 	%f129, %f123;
	mov.f32 	%f130, %f123;
	mov.f32 	%f131, %f123;
	mov.f32 	%f132, %f123;
	mov.f32 	%f133, %f123;
	mov.f32 	%f134, %f123;
	mov.f32 	%f135, %f123;
	mov.f32 	%f136, %f123;
	mov.f32 	%f137, %f123;
	mov.f32 	%f138, %f123;
$L__BB0_3:
	shl.b32 	%r68, %r1, 2;
	add.s32 	%r33, %r67, %r1;
	mad.lo.s32 	%r34, %r33, %r16, %r3;
	mul.wide.s32 	%rd6, %r34, 4;
	add.s64 	%rd7, %rd1, %rd6;
	ld.global.nc.f32 	%f67, [%rd7];
	add.s32 	%r35, %r5, %r68;
	st.shared.f32 	[%r35], %f67;
	ld.global.nc.f32 	%f68, [%rd7+4];
	add.s32 	%r36, %r6, %r68;
	st.shared.f32 	[%r36], %f68;
	ld.global.nc.f32 	%f69, [%rd7+8];
	add.s32 	%r37, %r7, %r68;
	st.shared.f32 	[%r37], %f69;
	ld.global.nc.f32 	%f70, [%rd7+12];
	add.s32 	%r38, %r8, %r68;
	st.shared.f32 	[%r38], %f70;
	add.s32 	%r39, %r67, %r2;
	mad.lo.s32 	%r40, %r39, %r17, %r4;
	mul.wide.s32 	%rd8, %r40, 4;
	add.s64 	%rd9, %rd2, %rd8;
	ld.global.nc.f32 	%f71, [%rd9];
	shl.b32 	%r41, %r2, 6;
	mov.u32 	%r42, _ZZ7aTb_gpuPKfS0_PfiiiE3sB1;
	add.s32 	%r43, %r42, %r41;
	add.s32 	%r44, %r43, %r68;
	st.shared.f32 	[%r44], %f71;
	ld.global.nc.f32 	%f72, [%rd9+64];
	mov.u32 	%r45, _ZZ7aTb_gpuPKfS0_PfiiiE3sB2;
	add.s32 	%r46, %r45, %r41;
	add.s32 	%r47, %r46, %r68;
	st.shared.f32 	[%r47], %f72;
	ld.global.nc.f32 	%f73, [%rd9+128];
	mov.u32 	%r48, _ZZ7aTb_gpuPKfS0_PfiiiE3sB3;
	add.s32 	%r49, %r48, %r41;
	add.s32 	%r50, %r49, %r68;
	st.shared.f32 	[%r50], %f73;
	ld.global.nc.f32 	%f74, [%rd9+192];
	mov.u32 	%r51, _ZZ7aTb_gpuPKfS0_PfiiiE3sB4;
	add.s32 	%r52, %r51, %r41;
	add.s32 	%r53, %r52, %r68;
	st.shared.f32 	[%r53], %f74;
	bar.sync 	0;
	mov.b32 	%r69, 4;
$L__BB0_4:
	add.s32 	%r54, %r5, %r69;
	ld.shared.f32 	%f75, [%r54+-4];
	mov.u32 	%r55, _ZZ7aTb_gpuPKfS0_PfiiiE3sB1;
	add.s32 	%r56, %r55, %r68;
	ld.shared.f32 	%f76, [%r56];
	fma.rn.f32 	%f77, %f75, %f76, %f137;
	add.s32 	%r57, %r6, %r69;
	ld.shared.f32 	%f78, [%r57+-4];
	fma.rn.f32 	%f79, %f76, %f78, %f138;
	add.s32 	%r58, %r7, %r69;
	ld.shared.f32 	%f80, [%r58+-4];
	fma.rn.f32 	%f81, %f80, %f76, %f136;
	add.s32 	%r59, %r8, %r69;
	ld.shared.f32 	%f82, [%r59+-4];
	fma.rn.f32 	%f83, %f76, %f82, %f135;
	mov.u32 	%r60, _ZZ7aTb_gpuPKfS0_PfiiiE3sB2;
	add.s32 	%r61, %r60, %r68;
	ld.shared.f32 	%f84, [%r61];
	fma.rn.f32 	%f85, %f75, %f84, %f134;
	fma.rn.f32 	%f86, %f84, %f78, %f133;
	fma.rn.f32 	%f87, %f80, %f84, %f132;
	fma.rn.f32 	%f88, %f84, %f82, %f131;
	mov.u32 	%r62, _ZZ7aTb_gpuPKfS0_PfiiiE3sB3;
	add.s32 	%r63, %r62, %r68;
	ld.shared.f32 	%f89, [%r63];
	fma.rn.f32 	%f90, %f75, %f89, %f130;
	fma.rn.f32 	%f91, %f89, %f78, %f129;
	fma.rn.f32 	%f92, %f80, %f89, %f128;
	fma.rn.f32 	%f93, %f89, %f82, %f127;
	mov.u32 	%r64, _ZZ7aTb_gpuPKfS0_PfiiiE3sB4;
	add.s32 	%r65, %r64, %r68;
	ld.shared.f32 	%f94, [%r65];
	fma.rn.f32 	%f95, %f75, %f94, %f126;
	fma.rn.f32 	%f96, %f94, %f78, %f125;
	fma.rn.f32 	%f97, %f80, %f94, %f124;
	fma.rn.f32 	%f98, %f94, %f82, %f123;
	ld.shared.f32 	%f99, [%r54];
	ld.shared.f32 	%f100, [%r56+64];
	fma.rn.f32 	%f137, %f99, %f100, %f77;
	ld.shared.f32 	%f101, [%r57];
	fma.rn.f32 	%f138, %f100, %f101, %f79;
	ld.shared.f32 	%f102, [%r58];
	fma.rn.f32 	%f136, %f102, %f100, %f81;
	ld.shared.f32 	%f103, [%r59];
	fma.rn.f32 	%f135, %f100, %f103, %f83;
	ld.shared.f32 	%f104, [%r61+64];
	fma.rn.f32 	%f134, %f99, %f104, %f85;
	fma.rn.f32 	%f133, %f104, %f101, %f86;
	fma.rn.f32 	%f132, %f102, %f104, %f87;
	fma.rn.f32 	%f131, %f104, %f103, %f88;
	ld.shared.f32 	%f105, [%r63+64];
	fma.rn.f32 	%f130, %f99, %f105, %f90;
	fma.rn.f32 	%f129, %f105, %f101, %f91;
	fma.rn.f32 	%f128, %f102, %f105, %f92;
	fma.rn.f32 	%f127, %f105, %f103, %f93;
	ld.shared.f32 	%f106, [%r65+64];
	fma.rn.f32 	%f126, %f99, %f106, %f95;
	fma.rn.f32 	%f125, %f106, %f101, %f96;
	fma.rn.f32 	%f124, %f102, %f106, %f97;
	fma.rn.f32 	%f123, %f106, %f103, %f98;
	add.s32 	%r69, %r69, 8;
	add.s32 	%r68, %r68, 128;
	setp.ne.s32 	%p5, %r69, 68;
	@%p5 bra 	$L__BB0_4;
	bar.sync 	0;
	add.s32 	%r67, %r67, 16;
	setp.lt.s32 	%p6, %r67, %r18;
	@%p6 bra 	$L__BB0_3;
$L__BB0_6:
	ld.param.u64 	%rd17, [_Z7aTb_gpuPKfS0_Pfiii_param_2];
	mad.lo.s32 	%r66, %r17, %r3, %r4;
	cvta.to.global.u64 	%rd10, %rd17;
	mul.wide.s32 	%rd11, %r66, 4;
	add.s64 	%rd12, %rd10, %rd11;
	st.global.f32 	[%rd12], %f137;
	mul.wide.s32 	%rd13, %r17, 4;
	add.s64 	%rd14, %rd12, %rd13;
	st.global.f32 	[%rd14], %f138;
	add.s64 	%rd15, %rd14, %rd13;
	st.global.f32 	[%rd15], %f136;
	add.s64 	%rd16, %rd15, %rd13;
	st.global.f32 	[%rd16], %f135;
	st.global.f32 	[%rd12+64], %f134;
	st.global.f32 	[%rd14+64], %f133;
	st.global.f32 	[%rd15+64], %f132;
	st.global.f32 	[%rd16+64], %f131;
	st.global.f32 	[%rd12+128], %f130;
	st.global.f32 	[%rd14+128], %f129;
	st.global.f32 	[%rd15+128], %f128;
	st.global.f32 	[%rd16+128], %f127;
	st.global.f32 	[%rd12+192], %f126;
	st.global.f32 	[%rd14+192], %f125;
	st.global.f32 	[%rd15+192], %f124;
	st.global.f32 	[%rd16+192], %f123;
$L__BB0_7:
	ret;

}
	// .globl	_Z9aTb16_gpuPKfS0_Pfiii
.visible .entry _Z9aTb16_gpuPKfS0_Pfiii(
	.param .u64 .ptr .align 1 _Z9aTb16_gpuPKfS0_Pfiii_param_0,
	.param .u64 .ptr .align 1 _Z9aTb16_gpuPKfS0_Pfiii_param_1,
	.param .u64 .ptr .align 1 _Z9aTb16_gpuPKfS0_Pfiii_param_2,
	.param .u32 _Z9aTb16_gpuPKfS0_Pfiii_param_3,
	.param .u32 _Z9aTb16_gpuPKfS0_Pfiii_param_4,
	.param .u32 _Z9aTb16_gpuPKfS0_Pfiii_param_5
)
{
	.reg .pred 	%p<7>;
	.reg .b32 	%r<103>;
	.reg .b32 	%f<89>;
	.reg .b64 	%rd<73>;
	// demoted variable
	.shared .align 4 .b8 _ZZ9aTb16_gpuPKfS0_PfiiiE3sA1[16384];
	// demoted variable
	.shared .align 4 .b8 _ZZ9aTb16_gpuPKfS0_PfiiiE3sB1[16384];
	ld.param.u64 	%rd3, [_Z9aTb16_gpuPKfS0_Pfiii_param_0];
	ld.param.u64 	%rd4, [_Z9aTb16_gpuPKfS0_Pfiii_param_1];
	ld.param.u64 	%rd5, [_Z9aTb16_gpuPKfS0_Pfiii_param_2];
	ld.param.u32 	%r17, [_Z9aTb16_gpuPKfS0_Pfiii_param_3];
	ld.param.u32 	%r18, [_Z9aTb16_gpuPKfS0_Pfiii_param_4];
	ld.param.u32 	%r19, [_Z9aTb16_gpuPKfS0_Pfiii_param_5];
	mov.u32 	%r1, %tid.x;
	mov.u32 	%r2, %tid.y;
	mov.u32 	%r20, %ctaid.y;
	mov.u32 	%r21, %ntid.y;
	mad.lo.s32 	%r3, %r20, %r21, %r2;
	mov.u32 	%r22, %ctaid.x;
	mov.u32 	%r23, %ntid.x;
	mad.lo.s32 	%r4, %r22, %r23, %r1;
	setp.ge.s32 	%p1, %r3, %r17;
	setp.ge.s32 	%p2, %r4, %r18;
	or.pred  	%p3, %p1, %p2;
	@%p3 bra 	$L__BB1_7;
	setp.lt.s32 	%p4, %r19, 1;
	mov.f32 	%f87, 0f00000000;
	@%p4 bra 	$L__BB1_6;
	cvta.to.global.u64 	%rd1, %rd4;
	cvta.to.global.u64 	%rd2, %rd3;
	shl.b32 	%r25, %r2, 2;
	mov.u32 	%r26, _ZZ9aTb16_gpuPKfS0_PfiiiE3sA1;
	add.s32 	%r27, %r26, %r25;
	shl.b32 	%r28, %r1, 2;
	mov.u32 	%r29, _ZZ9aTb16_gpuPKfS0_PfiiiE3sB1;
	add.s32 	%r30, %r29, %r28;
	shl.b32 	%r31, %r1, 6;
	add.s32 	%r5, %r27, %r31;
	shl.b32 	%r32, %r2, 6;
	add.s32 	%r6, %r30, %r32;
	add.s32 	%r7, %r27, 512;
	add.s32 	%r8, %r30, 512;
	mov.f32 	%f87, 0f00000000;
	mov.b32 	%r99, 0;
$L__BB1_3:
	add.s32 	%r34, %r99, %r1;
	mad.lo.s32 	%r35, %r34, %r17, %r3;
	mul.wide.s32 	%rd6, %r35, 4;
	add.s64 	%rd7, %rd2, %rd6;
	ld.global.nc.f32 	%f7, [%rd7];
	st.shared.f32 	[%r5], %f7;
	add.s32 	%r36, %r99, %r2;
	mad.lo.s32 	%r37, %r36, %r18, %r4;
	mul.wide.s32 	%rd8, %r37, 4;
	add.s64 	%rd9, %rd1, %rd8;
	ld.global.nc.f32 	%f8, [%rd9];
	st.shared.f32 	[%r6], %f8;
	add.s32 	%r38, %r34, 16;
	mad.lo.s32 	%r39, %r38, %r17, %r3;
	mul.wide.s32 	%rd10, %r39, 4;
	add.s64 	%rd11, %rd2, %rd10;
	ld.global.nc.f32 	%f9, [%rd11];
	st.shared.f32 	[%r5+1024], %f9;
	add.s32 	%r40, %r36, 16;
	mad.lo.s32 	%r41, %r40, %r18, %r4;
	mul.wide.s32 	%rd12, %r41, 4;
	add.s64 	%rd13, %rd1, %rd12;
	ld.global.nc.f32 	%f10, [%rd13];
	st.shared.f32 	[%r6+1024], %f10;
	add.s32 	%r42, %r34, 32;
	mad.lo.s32 	%r43, %r42, %r17, %r3;
	mul.wide.s32 	%rd14, %r43, 4;
	add.s64 	%rd15, %rd2, %rd14;
	ld.global.nc.f32 	%f11, [%rd15];
	st.shared.f32 	[%r5+2048], %f11;
	add.s32 	%r44, %r36, 32;
	mad.lo.s32 	%r45, %r44, %r18, %r4;
	mul.wide.s32 	%rd16, %r45, 4;
	add.s64 	%rd17, %rd1, %rd16;
	ld.global.nc.f32 	%f12, [%rd17];
	st.shared.f32 	[%r6+2048], %f12;
	add.s32 	%r46, %r34, 48;
	mad.lo.s32 	%r47, %r46, %r17, %r3;
	mul.wide.s32 	%rd18, %r47, 4;
	add.s64 	%rd19, %rd2, %rd18;
	ld.global.nc.f32 	%f13, [%rd19];
	st.shared.f32 	[%r5+3072], %f13;
	add.s32 	%r48, %r36, 48;
	mad.lo.s32 	%r49, %r48, %r18, %r4;
	mul.wide.s32 	%rd20, %r49, 4;
	add.s64 	%rd21, %rd1, %rd20;
	ld.global.nc.f32 	%f14, [%rd21];
	st.shared.f32 	[%r6+3072], %f14;
	add.s32 	%r50, %r34, 64;
	mad.lo.s32 	%r51, %r50, %r17, %r3;
	mul.wide.s32 	%rd22, %r51, 4;
	add.s64 	%rd23, %rd2, %rd22;
	ld.global.nc.f32 	%f15, [%rd23];
	st.shared.f32 	[%r5+4096], %f15;
	add.s32 	%r52, %r36, 64;
	mad.lo.s32 	%r53, %r52, %r18, %r4;
	mul.wide.s32 	%rd24, %r53, 4;
	add.s64 	%rd25, %rd1, %rd24;
	ld.global.nc.f32 	%f16, [%rd25];
	st.shared.f32 	[%r6+4096], %f16;
	add.s32 	%r54, %r34, 80;
	mad.lo.s32 	%r55, %r54, %r17, %r3;
	mul.wide.s32 	%rd26, %r55, 4;
	add.s64 	%rd27, %rd2, %rd26;
	ld.global.nc.f32 	%f17, [%rd27];
	st.shared.f32 	[%r5+5120], %f17;
	add.s32 	%r56, %r36, 80;
	mad.lo.s32 	%r57, %r56, %r18, %r4;
	mul.wide.s32 	%rd28, %r57, 4;
	add.s64 	%rd29, %rd1, %rd28;
	ld.global.nc.f32 	%f18, [%rd29];
	st.shared.f32 	[%r6+5120], %f18;
	add.s32 	%r58, %r34, 96;
	mad.lo.s32 	%r59, %r58, %r17, %r3;
	mul.wide.s32 	%rd30, %r59, 4;
	add.s64 	%rd31, %rd2, %rd30;
	ld.global.nc.f32 	%f19, [%rd31];
	st.shared.f32 	[%r5+6144], %f19;
	add.s32 	%r60, %r36, 96;
	mad.lo.s32 	%r61, %r60, %r18, %r4;
	mul.wide.s32 	%rd32, %r61, 4;
	add.s64 	%rd33, %rd1, %rd32;
	ld.global.nc.f32 	%f20, [%rd33];
	st.shared.f32 	[%r6+6144], %f20;
	add.s32 	%r62, %r34, 112;
	mad.lo.s32 	%r63, %r62, %r17, %r3;
	mul.wide.s32 	%rd34, %r63, 4;
	add.s64 	%rd35, %rd2, %rd34;
	ld.global.nc.f32 	%f21, [%rd35];
	st.shared.f32 	[%r5+7168], %f21;
	add.s32 	%r64, %r36, 112;
	mad.lo.s32 	%r65, %r64, %r18, %r4;
	mul.wide.s32 	%rd36, %r65, 4;
	add.s64 	%rd37, %rd1, %rd36;
	ld.global.nc.f32 	%f22, [%rd37];
	st.shared.f32 	[%r6+7168], %f22;
	add.s32 	%r66, %r34, 128;
	mad.lo.s32 	%r67, %r66, %r17, %r3;
	mul.wide.s32 	%rd38, %r67, 4;
	add.s64 	%rd39, %rd2, %rd38;
	ld.global.nc.f32 	%f23, [%rd39];
	st.shared.f32 	[%r5+8192], %f23;
	add.s32 	%r68, %r36, 128;
	mad.lo.s32 	%r69, %r68, %r18, %r4;
	mul.wide.s32 	%rd40, %r69, 4;
	add.s64 	%rd41, %rd1, %rd40;
	ld.global.nc.f32 	%f24, [%rd41];
	st.shared.f32 	[%r6+8192], %f24;
	add.s32 	%r70, %r34, 144;
	mad.lo.s32 	%r71, %r70, %r17, %r3;
	mul.wide.s32 	%rd42, %r71, 4;
	add.s64 	%rd43, %rd2, %rd42;
	ld.global.nc.f32 	%f25, [%rd43];
	st.shared.f32 	[%r5+9216], %f25;
	add.s32 	%r72, %r36, 144;
	mad.lo.s32 	%r73, %r72, %r18, %r4;
	mul.wide.s32 	%rd44, %r73, 4;
	add.s64 	%rd45, %rd1, %rd44;
	ld.global.nc.f32 	%f26, [%rd45];
	st.shared.f32 	[%r6+9216], %f26;
	add.s32 	%r74, %r34, 160;
	mad.lo.s32 	%r75, %r74, %r17, %r3;
	mul.wide.s32 	%rd46, %r75, 4;
	add.s64 	%rd47, %rd2, %rd46;
	ld.global.nc.f32 	%f27, [%rd47];
	st.shared.f32 	[%r5+10240], %f27;
	add.s32 	%r76, %r36, 160;
	mad.lo.s32 	%r77, %r76, %r18, %r4;
	mul.wide.s32 	%rd48, %r77, 4;
	add.s64 	%rd49, %rd1, %rd48;
	ld.global.nc.f32 	%f28, [%rd49];
	st.shared.f32 	[%r6+10240], %f28;
	add.s32 	%r78, %r34, 176;
	mad.lo.s32 	%r79, %r78, %r17, %r3;
	mul.wide.s32 	%rd50, %r79, 4;
	add.s64 	%rd51, %rd2, %rd50;
	ld.global.nc.f32 	%f29, [%rd51];
	st.shared.f32 	[%r5+11264], %f29;
	add.s32 	%r80, %r36, 176;
	mad.lo.s32 	%r81, %r80, %r18, %r4;
	mul.wide.s32 	%rd52, %r81, 4;
	add.s64 	%rd53, %rd1, %rd52;
	ld.global.nc.f32 	%f30, [%rd53];
	st.shared.f32 	[%r6+11264], %f30;
	add.s32 	%r82, %r34, 192;
	mad.lo.s32 	%r83, %r82, %r17, %r3;
	mul.wide.s32 	%rd54, %r83, 4;
	add.s64 	%rd55, %rd2, %rd54;
	ld.global.nc.f32 	%f31, [%rd55];
	st.shared.f32 	[%r5+12288], %f31;
	add.s32 	%r84, %r36, 192;
	mad.lo.s32 	%r85, %r84, %r18, %r4;
	mul.wide.s32 	%rd56, %r85, 4;
	add.s64 	%rd57, %rd1, %rd56;
	ld.global.nc.f32 	%f32, [%rd57];
	st.shared.f32 	[%r6+12288], %f32;
	add.s32 	%r86, %r34, 208;
	mad.lo.s32 	%r87, %r86, %r17, %r3;
	mul.wide.s32 	%rd58, %r87, 4;
	add.s64 	%rd59, %rd2, %rd58;
	ld.global.nc.f32 	%f33, [%rd59];
	st.shared.f32 	[%r5+13312], %f33;
	add.s32 	%r88, %r36, 208;
	mad.lo.s32 	%r89, %r88, %r18, %r4;
	mul.wide.s32 	%rd60, %r89, 4;
	add.s64 	%rd61, %rd1, %rd60;
	ld.global.nc.f32 	%f34, [%rd61];
	st.shared.f32 	[%r6+13312], %f34;
	add.s32 	%r90, %r34, 224;
	mad.lo.s32 	%r91, %r90, %r17, %r3;
	mul.wide.s32 	%rd62, %r91, 4;
	add.s64 	%rd63, %rd2, %rd62;
	ld.global.nc.f32 	%f35, [%rd63];
	st.shared.f32 	[%r5+14336], %f35;
	add.s32 	%r92, %r36, 224;
	mad.lo.s32 	%r93, %r92, %r18, %r4;
	mul.wide.s32 	%rd64, %r93, 4;
	add.s64 	%rd65, %rd1, %rd64;
	ld.global.nc.f32 	%f36, [%rd65];
	st.shared.f32 	[%r6+14336], %f36;
	add.s32 	%r94, %r34, 240;
	mad.lo.s32 	%r95, %r94, %r17, %r3;
	mul.wide.s32 	%rd66, %r95, 4;
	add.s64 	%rd67, %rd2, %rd66;
	ld.global.nc.f32 	%f37, [%rd67];
	st.shared.f32 	[%r5+15360], %f37;
	add.s32 	%r96, %r36, 240;
	mad.lo.s32 	%r97, %r96, %r18, %r4;
	mul.wide.s32 	%rd68, %r97, 4;
	add.s64 	%rd69, %rd1, %rd68;
	ld.global.nc.f32 	%f38, [%rd69];
	st.shared.f32 	[%r6+15360], %f38;
	bar.sync 	0;
	mov.b32 	%r102, 0;
	mov.u32 	%r100, %r8;
	mov.u32 	%r101, %r7;
$L__BB1_4:
	ld.shared.f32 	%f39, [%r101+-512];
	ld.shared.f32 	%f40, [%r100+-512];
	fma.rn.f32 	%f41, %f39, %f40, %f87;
	ld.shared.f32 	%f42, [%r101+-448];
	ld.shared.f32 	%f43, [%r100+-448];
	fma.rn.f32 	%f44, %f42, %f43, %f41;
	ld.shared.f32 	%f45, [%r101+-384];
	ld.shared.f32 	%f46, [%r100+-384];
	fma.rn.f32 	%f47, %f45, %f46, %f44;
	ld.shared.f32 	%f48, [%r101+-320];
	ld.shared.f32 	%f49, [%r100+-320];
	fma.rn.f32 	%f50, %f48, %f49, %f47;
	ld.shared.f32 	%f51, [%r101+-256];
	ld.shared.f32 	%f52, [%r100+-256];
	fma.rn.f32 	%f53, %f51, %f52, %f50;
	ld.shared.f32 	%f54, [%r101+-192];
	ld.shared.f32 	%f55, [%r100+-192];
	fma.rn.f32 	%f56, %f54, %f55, %f53;
	ld.shared.f32 	%f57, [%r101+-128];
	ld.shared.f32 	%f58, [%r100+-128];
	fma.rn.f32 	%f59, %f57, %f58, %f56;
	ld.shared.f32 	%f60, [%r101+-64];
	ld.shared.f32 	%f61, [%r100+-64];
	fma.rn.f32 	%f62, %f60, %f61, %f59;
	ld.shared.f32 	%f63, [%r101];
	ld.shared.f32 	%f64, [%r100];
	fma.rn.f32 	%f65, %f63, %f64, %f62;
	ld.shared.f32 	%f66, [%r101+64];
	ld.shared.f32 	%f67, [%r100+64];
	fma.rn.f32 	%f68, %f66, %f67, %f65;
	ld.shared.f32 	%f69, [%r101+128];
	ld.shared.f32 	%f70, [%r100+128];
	fma.rn.f32 	%f71, %f69, %f70, %f68;
	ld.shared.f32 	%f72, [%r101+192];
	ld.shared.f32 	%f73, [%r100+192];
	fma.rn.f32 	%f74, %f72, %f73, %f71;
	ld.shared.f32 	%f75, [%r101+256];
	ld.shared.f32 	%f76, [%r100+256];
	fma.rn.f32 	%f77, %f75, %f76, %f74;
	ld.shared.f32 	%f78, [%r101+320];
	ld.shared.f32 	%f79, [%r100+320];
	fma.rn.f32 	%f80, %f78, %f79, %f77;
	ld.shared.f32 	%f81, [%r101+384];
	ld.shared.f32 	%f82, [%r100+384];
	fma.rn.f32 	%f83, %f81, %f82, %f80;
	ld.shared.f32 	%f84, [%r101+448];
	ld.shared.f32 	%f85, [%r100+448];
	fma.rn.f32 	%f87, %f84, %f85, %f83;
	add.s32 	%r13, %r102, 16;
	add.s32 	%r101, %r101, 1024;
	add.s32 	%r100, %r100, 1024;
	setp.lt.u32 	%p5, %r102, 240;
	mov.u32 	%r102, %r13;
	@%p5 bra 	$L__BB1_4;
	bar.sync 	0;
	add.s32 	%r99, %r99, 256;
	setp.lt.s32 	%p6, %r99, %r19;
	@%p6 bra 	$L__BB1_3;
$L__BB1_6:
	mad.lo.s32 	%r98, %r18, %r3, %r4;
	cvta.to.global.u64 	%rd70, %rd5;
	mul.wide.s32 	%rd71, %r98, 4;
	add.s64 	%rd72, %rd70, %rd71;
	st.global.f32 	[%rd72], %f87;
$L__BB1_7:
	ret;

}
	// .globl	_Z9aTb_gpu_1PKfS0_Pfiii
.visible .entry _Z9aTb_gpu_1PKfS0_Pfiii(
	.param .u64 .ptr .align 1 _Z9aTb_gpu_1PKfS0_Pfiii_param_0,
	.param .u64 .ptr .align 1 _Z9aTb_gpu_1PKfS0_Pfiii_param_1,
	.param .u64 .ptr .align 1 _Z9aTb_gpu_1PKfS0_Pfiii_param_2,
	.param .u32 _Z9aTb_gpu_1PKfS0_Pfiii_param_3,
	.param .u32 _Z9aTb_gpu_1PKfS0_Pfiii_param_4,
	.param .u32 _Z9aTb_gpu_1PKfS0_Pfiii_param_5
)
{
	.reg .pred 	%p<12>;
	.reg .b32 	%r<122>;
	.reg .b32 	%f<374>;
	.reg .b64 	%rd<46>;
	// demoted variable
	.shared .align 4 .b8 _ZZ9aTb_gpu_1PKfS0_PfiiiE3sA1[1024];
	// demoted variable
	.shared .align 4 .b8 _ZZ9aTb_gpu_1PKfS0_PfiiiE3sB1[1024];
	ld.param.u64 	%rd3, [_Z9aTb_gpu_1PKfS0_Pfiii_param_0];
	ld.param.u64 	%rd4, [_Z9aTb_gpu_1PKfS0_Pfiii_param_1];
	ld.param.u32 	%r43, [_Z9aTb_gpu_1PKfS0_Pfiii_param_3];
	ld.param.u32 	%r41, [_Z9aTb_gpu_1PKfS0_Pfiii_param_4];
	cvta.to.global.u64 	%rd1, %rd4;
	cvta.to.global.u64 	%rd2, %rd3;
	mov.u32 	%r1, %tid.x;
	mov.u32 	%r2, %tid.y;
	mov.u32 	%r44, %ctaid.y;
	mov.u32 	%r45, %ntid.y;
	mad.lo.s32 	%r3, %r44, %r45, %r2;
	mov.u32 	%r46, %ctaid.x;
	mov.u32 	%r47, %ntid.x;
	mad.lo.s32 	%r4, %r46, %r47, %r1;
	setp.ge.s32 	%p1, %r3, %r43;
	setp.ge.s32 	%p2, %r4, %r41;
	or.pred  	%p3, %p1, %p2;
	@%p3 bra 	$L__BB2_14;
	ld.param.u32 	%r104, [_Z9aTb_gpu_1PKfS0_Pfiii_param_5];
	shr.s32 	%r48, %r104, 31;
	shr.u32 	%r49, %r48, 28;
	add.s32 	%r50, %r104, %r49;
	and.b32  	%r51, %r50, -16;
	sub.s32 	%r120, %r104, %r51;
	setp.lt.s32 	%p4, %r120, 1;
	mov.f32 	%f373, 0f00000000;
	@%p4 bra 	$L__BB2_4;
	ld.param.u32 	%r105, [_Z9aTb_gpu_1PKfS0_Pfiii_param_5];
	mul.lo.s32 	%r110, %r105, %r3;
	neg.s32 	%r112, %r120;
	mov.f32 	%f373, 0f00000000;
	mov.u32 	%r111, %r4;
$L__BB2_3:
	mul.wide.s32 	%rd6, %r111, 4;
	add.s64 	%rd7, %rd1, %rd6;
	mul.wide.s32 	%rd8, %r110, 4;
	add.s64 	%rd9, %rd2, %rd8;
	ld.global.nc.f32 	%f15, [%rd9];
	ld.global.nc.f32 	%f16, [%rd7];
	fma.rn.f32 	%f373, %f15, %f16, %f373;
	add.s32 	%r112, %r112, 1;
	setp.eq.s32 	%p5, %r112, 0;
	add.s32 	%r111, %r111, %r41;
	add.s32 	%r110, %r110, 1;
	@%p5 bra 	$L__BB2_4;
	bra.uni 	$L__BB2_3;
$L__BB2_4:
	ld.param.u32 	%r106, [_Z9aTb_gpu_1PKfS0_Pfiii_param_5];
	setp.ge.s32 	%p6, %r120, %r106;
	@%p6 bra 	$L__BB2_13;
	ld.param.u32 	%r107, [_Z9aTb_gpu_1PKfS0_Pfiii_param_5];
	mul.lo.s32 	%r8, %r107, %r3;
	not.b32 	%r52, %r120;
	add.s32 	%r9, %r107, %r52;
	shr.u32 	%r53, %r9, 4;
	add.s32 	%r10, %r53, 1;
	setp.lt.u32 	%p7, %r9, 48;
	@%p7 bra 	$L__BB2_8;
	add.s32 	%r54, %r2, %r120;
	add.s32 	%r55, %r54, 16;
	mad.lo.s32 	%r118, %r41, %r55, %r4;
	add.s32 	%r56, %r54, 32;
	mad.lo.s32 	%r117, %r41, %r56, %r4;
	add.s32 	%r57, %r54, 48;
	mad.lo.s32 	%r116, %r41, %r57, %r4;
	mad.lo.s32 	%r115, %r41, %r54, %r4;
	add.s32 	%r58, %r1, %r120;
	add.s32 	%r114, %r58, %r8;
	and.b32  	%r59, %r10, 536870908;
	neg.s32 	%r113, %r59;
$L__BB2_7:
	.pragma "nounroll";
	ld.param.u64 	%rd42, [_Z9aTb_gpu_1PKfS0_Pfiii_param_1];
	ld.param.u64 	%rd39, [_Z9aTb_gpu_1PKfS0_Pfiii_param_0];
	cvta.to.global.u64 	%rd10, %rd39;
	mul.wide.s32 	%rd11, %r114, 4;
	add.s64 	%rd12, %rd10, %rd11;
	ld.global.nc.f32 	%f18, [%rd12];
	shl.b32 	%r62, %r2, 6;
	mov.u32 	%r63, _ZZ9aTb_gpu_1PKfS0_PfiiiE3sA1;
	add.s32 	%r64, %r63, %r62;
	shl.b32 	%r65, %r1, 2;
	add.s32 	%r66, %r64, %r65;
	st.shared.f32 	[%r66], %f18;
	cvta.to.global.u64 	%rd13, %rd42;
	mul.wide.s32 	%rd14, %r115, 4;
	add.s64 	%rd15, %rd13, %rd14;
	ld.global.nc.f32 	%f19, [%rd15];
	mov.u32 	%r67, _ZZ9aTb_gpu_1PKfS0_PfiiiE3sB1;
	add.s32 	%r68, %r67, %r65;
	add.s32 	%r69, %r68, %r62;
	st.shared.f32 	[%r69], %f19;
	bar.sync 	0;
	ld.shared.f32 	%f20, [%r64];
	ld.shared.f32 	%f21, [%r68];
	fma.rn.f32 	%f22, %f20, %f21, %f373;
	ld.shared.f32 	%f23, [%r64+4];
	ld.shared.f32 	%f24, [%r68+64];
	fma.rn.f32 	%f25, %f23, %f24, %f22;
	ld.shared.f32 	%f26, [%r64+8];
	ld.shared.f32 	%f27, [%r68+128];
	fma.rn.f32 	%f28, %f26, %f27, %f25;
	ld.shared.f32 	%f29, [%r64+12];
	ld.shared.f32 	%f30, [%r68+192];
	fma.rn.f32 	%f31, %f29, %f30, %f28;
	ld.shared.f32 	%f32, [%r64+16];
	ld.shared.f32 	%f33, [%r68+256];
	fma.rn.f32 	%f34, %f32, %f33, %f31;
	ld.shared.f32 	%f35, [%r64+20];
	ld.shared.f32 	%f36, [%r68+320];
	fma.rn.f32 	%f37, %f35, %f36, %f34;
	ld.shared.f32 	%f38, [%r64+24];
	ld.shared.f32 	%f39, [%r68+384];
	fma.rn.f32 	%f40, %f38, %f39, %f37;
	ld.shared.f32 	%f41, [%r64+28];
	ld.shared.f32 	%f42, [%r68+448];
	fma.rn.f32 	%f43, %f41, %f42, %f40;
	ld.shared.f32 	%f44, [%r64+32];
	ld.shared.f32 	%f45, [%r68+512];
	fma.rn.f32 	%f46, %f44, %f45, %f43;
	ld.shared.f32 	%f47, [%r64+36];
	ld.shared.f32 	%f48, [%r68+576];
	fma.rn.f32 	%f49, %f47, %f48, %f46;
	ld.shared.f32 	%f50, [%r64+40];
	ld.shared.f32 	%f51, [%r68+640];
	fma.rn.f32 	%f52, %f50, %f51, %f49;
	ld.shared.f32 	%f53, [%r64+44];
	ld.shared.f32 	%f54, [%r68+704];
	fma.rn.f32 	%f55, %f53, %f54, %f52;
	ld.shared.f32 	%f56, [%r64+48];
	ld.shared.f32 	%f57, [%r68+768];
	fma.rn.f32 	%f58, %f56, %f57, %f55;
	ld.shared.f32 	%f59, [%r64+52];
	ld.shared.f32 	%f60, [%r68+832];
	fma.rn.f32 	%f61, %f59, %f60, %f58;
	ld.shared.f32 	%f62, [%r64+56];
	ld.shared.f32 	%f63, [%r68+896];
	fma.rn.f32 	%f64, %f62, %f63, %f61;
	ld.shared.f32 	%f65, [%r64+60];
	ld.shared.f32 	%f66, [%r68+960];
	fma.rn.f32 	%f67, %f65, %f66, %f64;
	bar.sync 	0;
	ld.global.nc.f32 	%f68, [%rd12+64];
	st.shared.f32 	[%r66], %f68;
	mul.wide.s32 	%rd16, %r118, 4;
	add.s64 	%rd17, %rd13, %rd16;
	ld.global.nc.f32 	%f69, [%rd17];
	st.shared.f32 	[%r69], %f69;
	bar.sync 	0;
	ld.shared.f32 	%f70, [%r64];
	ld.shared.f32 	%f71, [%r68];
	fma.rn.f32 	%f72, %f70, %f71, %f67;
	ld.shared.f32 	%f73, [%r64+4];
	ld.shared.f32 	%f74, [%r68+64];
	fma.rn.f32 	%f75, %f73, %f74, %f72;
	ld.shared.f32 	%f76, [%r64+8];
	ld.shared.f32 	%f77, [%r68+128];
	fma.rn.f32 	%f78, %f76, %f77, %f75;
	ld.shared.f32 	%f79, [%r64+12];
	ld.shared.f32 	%f80, [%r68+192];
	fma.rn.f32 	%f81, %f79, %f80, %f78;
	ld.shared.f32 	%f82, [%r64+16];
	ld.shared.f32 	%f83, [%r68+256];
	fma.rn.f32 	%f84, %f82, %f83, %f81;
	ld.shared.f32 	%f85, [%r64+20];
	ld.shared.f32 	%f86, [%r68+320];
	fma.rn.f32 	%f87, %f85, %f86, %f84;
	ld.shared.f32 	%f88, [%r64+24];
	ld.shared.f32 	%f89, [%r68+384];
	fma.rn.f32 	%f90, %f88, %f89, %f87;
	ld.shared.f32 	%f91, [%r64+28];
	ld.shared.f32 	%f92, [%r68+448];
	fma.rn.f32 	%f93, %f91, %f92, %f90;
	ld.shared.f32 	%f94, [%r64+32];
	ld.shared.f32 	%f95, [%r68+512];
	fma.rn.f32 	%f96, %f94, %f95, %f93;
	ld.shared.f32 	%f97, [%r64+36];
	ld.shared.f32 	%f98, [%r68+576];
	fma.rn.f32 	%f99, %f97, %f98, %f96;
	ld.shared.f32 	%f100, [%r64+40];
	ld.shared.f32 	%f101, [%r68+640];
	fma.rn.f32 	%f102, %f100, %f101, %f99;
	ld.shared.f32 	%f103, [%r64+44];
	ld.shared.f32 	%f104, [%r68+704];
	fma.rn.f32 	%f105, %f103, %f104, %f102;
	ld.shared.f32 	%f106, [%r64+48];
	ld.shared.f32 	%f107, [%r68+768];
	fma.rn.f32 	%f108, %f106, %f107, %f105;
	ld.shared.f32 	%f109, [%r64+52];
	ld.shared.f32 	%f110, [%r68+832];
	fma.rn.f32 	%f111, %f109, %f110, %f108;
	ld.shared.f32 	%f112, [%r64+56];
	ld.shared.f32 	%f113, [%r68+896];
	fma.rn.f32 	%f114, %f112, %f113, %f111;
	ld.shared.f32 	%f115, [%r64+60];
	ld.shared.f32 	%f116, [%r68+960];
	fma.rn.f32 	%f117, %f115, %f116, %f114;
	bar.sync 	0;
	ld.global.nc.f32 	%f118, [%rd12+128];
	st.shared.f32 	[%r66], %f118;
	mul.wide.s32 	%rd18, %r117, 4;
	add.s64 	%rd19, %rd13, %rd18;
	ld.global.nc.f32 	%f119, [%rd19];
	st.shared.f32 	[%r69], %f119;
	bar.sync 	0;
	ld.shared.f32 	%f120, [%r64];
	ld.shared.f32 	%f121, [%r68];
	fma.rn.f32 	%f122, %f120, %f121, %f117;
	ld.shared.f32 	%f123, [%r64+4];
	ld.shared.f32 	%f124, [%r68+64];
	fma.rn.f32 	%f125, %f123, %f124, %f122;
	ld.shared.f32 	%f126, [%r64+8];
	ld.shared.f32 	%f127, [%r68+128];
	fma.rn.f32 	%f128, %f126, %f127, %f125;
	ld.shared.f32 	%f129, [%r64+12];
	ld.shared.f32 	%f130, [%r68+192];
	fma.rn.f32 	%f131, %f129, %f130, %f128;
	ld.shared.f32 	%f132, [%r64+16];
	ld.shared.f32 	%f133, [%r68+256];
	fma.rn.f32 	%f134, %f132, %f133, %f131;
	ld.shared.f32 	%f135, [%r64+20];
	ld.shared.f32 	%f136, [%r68+320];
	fma.rn.f32 	%f137, %f135, %f136, %f134;
	ld.shared.f32 	%f138, [%r64+24];
	ld.shared.f32 	%f139, [%r68+384];
	fma.rn.f32 	%f140, %f138, %f139, %f137;
	ld.shared.f32 	%f141, [%r64+28];
	ld.shared.f32 	%f142, [%r68+448];
	fma.rn.f32 	%f143, %f141, %f142, %f140;
	ld.shared.f32 	%f144, [%r64+32];
	ld.shared.f32 	%f145, [%r68+512];
	fma.rn.f32 	%f146, %f144, %f145, %f143;
	ld.shared.f32 	%f147, [%r64+36];
	ld.shared.f32 	%f148, [%r68+576];
	fma.rn.f32 	%f149, %f147, %f148, %f146;
	ld.shared.f32 	%f150, [%r64+40];
	ld.shared.f32 	%f151, [%r68+640];
	fma.rn.f32 	%f152, %f150, %f151, %f149;
	ld.shared.f32 	%f153, [%r64+44];
	ld.shared.f32 	%f154, [%r68+704];
	fma.rn.f32 	%f155, %f153, %f154, %f152;
	ld.shared.f32 	%f156, [%r64+48];
	ld.shared.f32 	%f157, [%r68+768];
	fma.rn.f32 	%f158, %f156, %f157, %f155;
	ld.shared.f32 	%f159, [%r64+52];
	ld.shared.f32 	%f160, [%r68+832];
	fma.rn.f32 	%f161, %f159, %f160, %f158;
	ld.shared.f32 	%f162, [%r64+56];
	ld.shared.f32 	%f163, [%r68+896];
	fma.rn.f32 	%f164, %f162, %f163, %f161;
	ld.shared.f32 	%f165, [%r64+60];
	ld.shared.f32 	%f166, [%r68+960];
	fma.rn.f32 	%f167, %f165, %f166, %f164;
	bar.sync 	0;
	ld.global.nc.f32 	%f168, [%rd12+192];
	st.shared.f32 	[%r66], %f168;
	mul.wide.s32 	%rd20, %r116, 4;
	add.s64 	%rd21, %rd13, %rd20;
	ld.global.nc.f32 	%f169, [%rd21];
	st.shared.f32 	[%r69], %f169;
	bar.sync 	0;
	ld.shared.f32 	%f170, [%r64];
	ld.shared.f32 	%f171, [%r68];
	fma.rn.f32 	%f172, %f170, %f171, %f167;
	ld.shared.f32 	%f173, [%r64+4];
	ld.shared.f32 	%f174, [%r68+64];
	fma.rn.f32 	%f175, %f173, %f174, %f172;
	ld.shared.f32 	%f176, [%r64+8];
	ld.shared.f32 	%f177, [%r68+128];
	fma.rn.f32 	%f178, %f176, %f177, %f175;
	ld.shared.f32 	%f179, [%r64+12];
	ld.shared.f32 	%f180, [%r68+192];
	fma.rn.f32 	%f181, %f179, %f180, %f178;
	ld.shared.f32 	%f182, [%r64+16];
	ld.shared.f32 	%f183, [%r68+256];
	fma.rn.f32 	%f184, %f182, %f183, %f181;
	ld.shared.f32 	%f185, [%r64+20];
	ld.shared.f32 	%f186, [%r68+320];
	fma.rn.f32 	%f187, %f185, %f186, %f184;
	ld.shared.f32 	%f188, [%r64+24];
	ld.shared.f32 	%f189, [%r68+384];
	fma.rn.f32 	%f190, %f188, %f189, %f187;
	ld.shared.f32 	%f191, [%r64+28];
	ld.shared.f32 	%f192, [%r68+448];
	fma.rn.f32 	%f193, %f191, %f192, %f190;
	ld.shared.f32 	%f194, [%r64+32];
	ld.shared.f32 	%f195, [%r68+512];
	fma.rn.f32 	%f196, %f194, %f195, %f193;
	ld.shared.f32 	%f197, [%r64+36];
	ld.shared.f32 	%f198, [%r68+576];
	fma.rn.f32 	%f199, %f197, %f198, %f196;
	ld.shared.f32 	%f200, [%r64+40];
	ld.shared.f32 	%f201, [%r68+640];
	fma.rn.f32 	%f202, %f200, %f201, %f199;
	ld.shared.f32 	%f203, [%r64+44];
	ld.shared.f32 	%f204, [%r68+704];
	fma.rn.f32 	%f205, %f203, %f204, %f202;
	ld.shared.f32 	%f206, [%r64+48];
	ld.shared.f32 	%f207, [%r68+768];
	fma.rn.f32 	%f208, %f206, %f207, %f205;
	ld.shared.f32 	%f209, [%r64+52];
	ld.shared.f32 	%f210, [%r68+832];
	fma.rn.f32 	%f211, %f209, %f210, %f208;
	ld.shared.f32 	%f212, [%r64+56];
	ld.shared.f32 	%f213, [%r68+896];
	fma.rn.f32 	%f214, %f212, %f213, %f211;
	ld.shared.f32 	%f215, [%r64+60];
	ld.shared.f32 	%f216, [%r68+960];
	fma.rn.f32 	%f373, %f215, %f216, %f214;
	bar.sync 	0;
	add.s32 	%r120, %r120, 64;
	shl.b32 	%r70, %r41, 6;
	add.s32 	%r118, %r118, %r70;
	add.s32 	%r117, %r117, %r70;
	add.s32 	%r116, %r116, %r70;
	add.s32 	%r115, %r115, %r70;
	add.s32 	%r114, %r114, 64;
	add.s32 	%r113, %r113, 4;
	setp.ne.s32 	%p8, %r113, 0;
	@%p8 bra 	$L__BB2_7;
$L__BB2_8:
	and.b32  	%r71, %r10, 3;
	setp.eq.s32 	%p9, %r71, 0;
	@%p9 bra 	$L__BB2_13;
	setp.eq.s32 	%p10, %r71, 1;
	@%p10 bra 	$L__BB2_11;
	ld.param.u32 	%r108, [_Z9aTb_gpu_1PKfS0_Pfiii_param_5];
	ld.param.u64 	%rd43, [_Z9aTb_gpu_1PKfS0_Pfiii_param_1];
	ld.param.u64 	%rd40, [_Z9aTb_gpu_1PKfS0_Pfiii_param_0];
	mad.lo.s32 	%r75, %r108, %r3, %r1;
	add.s32 	%r76, %r75, %r120;
	cvta.to.global.u64 	%rd22, %rd40;
	mul.wide.s32 	%rd23, %r76, 4;
	add.s64 	%rd24, %rd22, %rd23;
	ld.global.nc.f32 	%f218, [%rd24];
	shl.b32 	%r77, %r2, 6;
	mov.u32 	%r78, _ZZ9aTb_gpu_1PKfS0_PfiiiE3sA1;
	add.s32 	%r79, %r78, %r77;
	shl.b32 	%r80, %r1, 2;
	add.s32 	%r81, %r79, %r80;
	st.shared.f32 	[%r81], %f218;
	add.s32 	%r82, %r120, %r2;
	mad.lo.s32 	%r83, %r82, %r41, %r4;
	cvta.to.global.u64 	%rd25, %rd43;
	mul.wide.s32 	%rd26, %r83, 4;
	add.s64 	%rd27, %rd25, %rd26;
	ld.global.nc.f32 	%f219, [%rd27];
	mov.u32 	%r84, _ZZ9aTb_gpu_1PKfS0_PfiiiE3sB1;
	add.s32 	%r85, %r84, %r80;
	add.s32 	%r86, %r85, %r77;
	st.shared.f32 	[%r86], %f219;
	bar.sync 	0;
	ld.shared.f32 	%f220, [%r79];
	ld.shared.f32 	%f221, [%r85];
	fma.rn.f32 	%f222, %f220, %f221, %f373;
	ld.shared.f32 	%f223, [%r79+4];
	ld.shared.f32 	%f224, [%r85+64];
	fma.rn.f32 	%f225, %f223, %f224, %f222;
	ld.shared.f32 	%f226, [%r79+8];
	ld.shared.f32 	%f227, [%r85+128];
	fma.rn.f32 	%f228, %f226, %f227, %f225;
	ld.shared.f32 	%f229, [%r79+12];
	ld.shared.f32 	%f230, [%r85+192];
	fma.rn.f32 	%f231, %f229, %f230, %f228;
	ld.shared.f32 	%f232, [%r79+16];
	ld.shared.f32 	%f233, [%r85+256];
	fma.rn.f32 	%f234, %f232, %f233, %f231;
	ld.shared.f32 	%f235, [%r79+20];
	ld.shared.f32 	%f236, [%r85+320];
	fma.rn.f32 	%f237, %f235, %f236, %f234;
	ld.shared.f32 	%f238, [%r79+24];
	ld.shared.f32 	%f239, [%r85+384];
	fma.rn.f32 	%f240, %f238, %f239, %f237;
	ld.shared.f32 	%f241, [%r79+28];
	ld.shared.f32 	%f242, [%r85+448];
	fma.rn.f32 	%f243, %f241, %f242, %f240;
	ld.shared.f32 	%f244, [%r79+32];
	ld.shared.f32 	%f245, [%r85+512];
	fma.rn.f32 	%f246, %f244, %f245, %f243;
	ld.shared.f32 	%f247, [%r79+36];
	ld.shared.f32 	%f248, [%r85+576];
	fma.rn.f32 	%f249, %f247, %f248, %f246;
	ld.shared.f32 	%f250, [%r79+40];
	ld.shared.f32 	%f251, [%r85+640];
	fma.rn.f32 	%f252, %f250, %f251, %f249;
	ld.shared.f32 	%f253, [%r79+44];
	ld.shared.f32 	%f254, [%r85+704];
	fma.rn.f32 	%f255, %f253, %f254, %f252;
	ld.shared.f32 	%f256, [%r79+48];
	ld.shared.f32 	%f257, [%r85+768];
	fma.rn.f32 	%f258, %f256, %f257, %f255;
	ld.shared.f32 	%f259, [%r79+52];
	ld.shared.f32 	%f260, [%r85+832];
	fma.rn.f32 	%f261, %f259, %f260, %f258;
	ld.shared.f32 	%f262, [%r79+56];
	ld.shared.f32 	%f263, [%r85+896];
	fma.rn.f32 	%f264, %f262, %f263, %f261;
	ld.shared.f32 	%f265, [%r79+60];
	ld.shared.f32 	%f266, [%r85+960];
	fma.rn.f32 	%f267, %f265, %f266, %f264;
	bar.sync 	0;
	ld.global.nc.f32 	%f268, [%rd24+64];
	st.shared.f32 	[%r81], %f268;
	add.s32 	%r87, %r82, 16;
	mad.lo.s32 	%r88, %r87, %r41, %r4;
	mul.wide.s32 	%rd28, %r88, 4;
	add.s64 	%rd29, %rd25, %rd28;
	ld.global.nc.f32 	%f269, [%rd29];
	st.shared.f32 	[%r86], %f269;
	bar.sync 	0;
	ld.shared.f32 	%f270, [%r79];
	ld.shared.f32 	%f271, [%r85];
	fma.rn.f32 	%f272, %f270, %f271, %f267;
	ld.shared.f32 	%f273, [%r79+4];
	ld.shared.f32 	%f274, [%r85+64];
	fma.rn.f32 	%f275, %f273, %f274, %f272;
	ld.shared.f32 	%f276, [%r79+8];
	ld.shared.f32 	%f277, [%r85+128];
	fma.rn.f32 	%f278, %f276, %f277, %f275;
	ld.shared.f32 	%f279, [%r79+12];
	ld.shared.f32 	%f280, [%r85+192];
	fma.rn.f32 	%f281, %f279, %f280, %f278;
	ld.shared.f32 	%f282, [%r79+16];
	ld.shared.f32 	%f283, [%r85+256];
	fma.rn.f32 	%f284, %f282, %f283, %f281;
	ld.shared.f32 	%f285, [%r79+20];
	ld.shared.f32 	%f286, [%r85+320];
	fma.rn.f32 	%f287, %f285, %f286, %f284;
	ld.shared.f32 	%f288, [%r79+24];
	ld.shared.f32 	%f289, [%r85+384];
	fma.rn.f32 	%f290, %f288, %f289, %f287;
	ld.shared.f32 	%f291, [%r79+28];
	ld.shared.f32 	%f292, [%r85+448];
	fma.rn.f32 	%f293, %f291, %f292, %f290;
	ld.shared.f32 	%f294, [%r79+32];
	ld.shared.f32 	%f295, [%r85+512];
	fma.rn.f32 	%f296, %f294, %f295, %f293;
	ld.shared.f32 	%f297, [%r79+36];
	ld.shared.f32 	%f298, [%r85+576];
	fma.rn.f32 	%f299, %f297, %f298, %f296;
	ld.shared.f32 	%f300, [%r79+40];
	ld.shared.f32 	%f301, [%r85+640];
	fma.rn.f32 	%f302, %f300, %f301, %f299;
	ld.shared.f32 	%f303, [%r79+44];
	ld.shared.f32 	%f304, [%r85+704];
	fma.rn.f32 	%f305, %f303, %f304, %f302;
	ld.shared.f32 	%f306, [%r79+48];
	ld.shared.f32 	%f307, [%r85+768];
	fma.rn.f32 	%f308, %f306, %f307, %f305;
	ld.shared.f32 	%f309, [%r79+52];
	ld.shared.f32 	%f310, [%r85+832];
	fma.rn.f32 	%f311, %f309, %f310, %f308;
	ld.shared.f32 	%f312, [%r79+56];
	ld.shared.f32 	%f313, [%r85+896];
	fma.rn.f32 	%f314, %f312, %f313, %f311;
	ld.shared.f32 	%f315, [%r79+60];
	ld.shared.f32 	%f316, [%r85+960];
	fma.rn.f32 	%f373, %f315, %f316, %f314;
	bar.sync 	0;
	add.s32 	%r120, %r120, 32;
$L__BB2_11:
	and.b32  	%r89, %r9, 16;
	setp.ne.s32 	%p11, %r89, 0;
	@%p11 bra 	$L__BB2_13;
	ld.param.u32 	%r109, [_Z9aTb_gpu_1PKfS0_Pfiii_param_5];
	ld.param.u64 	%rd44, [_Z9aTb_gpu_1PKfS0_Pfiii_param_1];
	ld.param.u64 	%rd41, [_Z9aTb_gpu_1PKfS0_Pfiii_param_0];
	mad.lo.s32 	%r91, %r109, %r3, %r1;
	add.s32 	%r92, %r91, %r120;
	cvta.to.global.u64 	%rd30, %rd41;
	mul.wide.s32 	%rd31, %r92, 4;
	add.s64 	%rd32, %rd30, %rd31;
	ld.global.nc.f32 	%f317, [%rd32];
	shl.b32 	%r93, %r2, 6;
	mov.u32 	%r94, _ZZ9aTb_gpu_1PKfS0_PfiiiE3sA1;
	add.s32 	%r95, %r94, %r93;
	shl.b32 	%r96, %r1, 2;
	add.s32 	%r97, %r95, %r96;
	st.shared.f32 	[%r97], %f317;
	add.s32 	%r98, %r120, %r2;
	mad.lo.s32 	%r99, %r98, %r41, %r4;
	cvta.to.global.u64 	%rd33, %rd44;
	mul.wide.s32 	%rd34, %r99, 4;
	add.s64 	%rd35, %rd33, %rd34;
	ld.global.nc.f32 	%f318, [%rd35];
	mov.u32 	%r100, _ZZ9aTb_gpu_1PKfS0_PfiiiE3sB1;
	add.s32 	%r101, %r100, %r96;
	add.s32 	%r102, %r101, %r93;
	st.shared.f32 	[%r102], %f318;
	bar.sync 	0;
	ld.shared.f32 	%f319, [%r95];
	ld.shared.f32 	%f320, [%r101];
	fma.rn.f32 	%f321, %f319, %f320, %f373;
	ld.shared.f32 	%f322, [%r95+4];
	ld.shared.f32 	%f323, [%r101+64];
	fma.rn.f32 	%f324, %f322, %f323, %f321;
	ld.shared.f32 	%f325, [%r95+8];
	ld.shared.f32 	%f326, [%r101+128];
	fma.rn.f32 	%f327, %f325, %f326, %f324;
	ld.shared.f32 	%f328, [%r95+12];
	ld.shared.f32 	%f329, [%r101+192];
	fma.rn.f32 	%f330, %f328, %f329, %f327;
	ld.shared.f32 	%f331, [%r95+16];
	ld.shared.f32 	%f332, [%r101+256];
	fma.rn.f32 	%f333, %f331, %f332, %f330;
	ld.shared.f32 	%f334, [%r95+20];
	ld.shared.f32 	%f335, [%r101+320];
	fma.rn.f32 	%f336, %f334, %f335, %f333;
	ld.shared.f32 	%f337, [%r95+24];
	ld.shared.f32 	%f338, [%r101+384];
	fma.rn.f32 	%f339, %f337, %f338, %f336;
	ld.shared.f32 	%f340, [%r95+28];
	ld.shared.f32 	%f341, [%r101+448];
	fma.rn.f32 	%f342, %f340, %f341, %f339;
	ld.shared.f32 	%f343, [%r95+32];
	ld.shared.f32 	%f344, [%r101+512];
	fma.rn.f32 	%f345, %f343, %f344, %f342;
	ld.shared.f32 	%f346, [%r95+36];
	ld.shared.f32 	%f347, [%r101+576];
	fma.rn.f32 	%f348, %f346, %f347, %f345;
	ld.shared.f32 	%f349, [%r95+40];
	ld.shared.f32 	%f350, [%r101+640];
	fma.rn.f32 	%f351, %f349, %f350, %f348;
	ld.shared.f32 	%f352, [%r95+44];
	ld.shared.f32 	%f353, [%r101+704];
	fma.rn.f32 	%f354, %f352, %f353, %f351;
	ld.shared.f32 	%f355, [%r95+48];
	ld.shared.f32 	%f356, [%r101+768];
	fma.rn.f32 	%f357, %f355, %f356, %f354;
	ld.shared.f32 	%f358, [%r95+52];
	ld.shared.f32 	%f359, [%r101+832];
	fma.rn.f32 	%f360, %f358, %f359, %f357;
	ld.shared.f32 	%f361, [%r95+56];
	ld.shared.f32 	%f362, [%r101+896];
	fma.rn.f32 	%f363, %f361, %f362, %f360;
	ld.shared.f32 	%f364, [%r95+60];
	ld.shared.f32 	%f365, [%r101+960];
	fma.rn.f32 	%f373, %f364, %f365, %f363;
	bar.sync 	0;
$L__BB2_13:
	ld.param.u64 	%rd45, [_Z9aTb_gpu_1PKfS0_Pfiii_param_2];
	mad.lo.s32 	%r103, %r41, %r3, %r4;
	cvta.to.global.u64 	%rd36, %rd45;
	mul.wide.s32 	%rd37, %r103, 4;
	add.s64 	%rd38, %rd36, %rd37;
	st.global.f32 	[%rd38], %f373;
$L__BB2_14:
	ret;

}


// ===== COMPILED SASS (sm_100) =====

	.target	sm_100

	.elftype	@"ET_EXEC"


//--------------------- .note.nv.tkinfo           --------------------------
	.section	.note.nv.tkinfo,"",@"SHT_NOTE"
	.sectionflags	@"SHF_NOTE_NV_TKINFO"
	.tkinfo
        /*0018*/ 	.word	0x00000002
        /*0030*/ 	.string	""
        /*0030*/ 	.string	"ptxas"
        /*0030*/ 	.string	"Cuda compilation tools, release 13.0, V13.0.88"
        /*0030*/ 	.string	"Build cuda_13.0.r13.0/compiler.36424714_0"
        /*0030*/ 	.string	"-arch sm_100 -m 64 "



//--------------------- .note.nv.cuinfo           --------------------------
	.section	.note.nv.cuinfo,"",@"SHT_NOTE"
	.sectionflags	@"SHF_NOTE_NV_CUINFO"
        /*0018*/ 	.short	0x0002
        /*001a*/ 	.short	0x0064
        /*001c*/ 	.short	0x0082
	.zero		2


//--------------------- .nv.info                  --------------------------
	.section	.nv.info,"",@"SHT_CUDA_INFO"
	.align	4


	//----- nvinfo : EIATTR_REGCOUNT
	.align		4
        /*0000*/ 	.byte	0x04, 0x2f
        /*0002*/ 	.short	(.L_1 - .L_0)
	.align		4
.L_0:
        /*0004*/ 	.word	index@(_Z7aTb_gpuPKfS0_Pfiii)
        /*0008*/ 	.word	0x00000028


	//----- nvinfo : EIATTR_FRAME_SIZE
	.align		4
.L_1:
        /*000c*/ 	.byte	0x04, 0x11
        /*000e*/ 	.short	(.L_3 - .L_2)
	.align		4
.L_2:
        /*0010*/ 	.word	index@(_Z7aTb_gpuPKfS0_Pfiii)
        /*0014*/ 	.word	0x00000000


	//----- nvinfo : EIATTR_REGCOUNT
	.align		4
.L_3:
        /*0018*/ 	.byte	0x04, 0x2f
        /*001a*/ 	.short	(.L_5 - .L_4)
	.align		4
.L_4:
        /*001c*/ 	.word	index@(_Z9aTb16_gpuPKfS0_Pfiii)
        /*0020*/ 	.word	0x00000020


	//----- nvinfo : EIATTR_FRAME_SIZE
	.align		4
.L_5:
        /*0024*/ 	.byte	0x04, 0x11
        /*0026*/ 	.short	(.L_7 - .L_6)
	.align		4
.L_6:
        /*0028*/ 	.word	index@(_Z9aTb16_gpuPKfS0_Pfiii)
        /*002c*/ 	.word	0x00000000


	//----- nvinfo : EIATTR_REGCOUNT
	.align		4
.L_7:
        /*0030*/ 	.byte	0x04, 0x2f
        /*0032*/ 	.short	(.L_9 - .L_8)
	.align		4
.L_8:
        /*0034*/ 	.word	index@(_Z9aTb_gpu_1PKfS0_Pfiii)
        /*0038*/ 	.word	0x00000020


	//----- nvinfo : EIATTR_FRAME_SIZE
	.align		4
.L_9:
        /*003c*/ 	.byte	0x04, 0x11
        /*003e*/ 	.short	(.L_11 - .L_10)
	.align		4
.L_10:
        /*0040*/ 	.word	index@(_Z9aTb_gpu_1PKfS0_Pfiii)
        /*0044*/ 	.word	0x00000000


	//----- nvinfo : EIATTR_MIN_STACK_SIZE
	.align		4
.L_11:
        /*0048*/ 	.byte	0x04, 0x12
        /*004a*/ 	.short	(.L_13 - .L_12)
	.align		4
.L_12:
        /*004c*/ 	.word	index@(_Z9aTb_gpu_1PKfS0_Pfiii)
        /*0050*/ 	.word	0x00000000


	//----- nvinfo : EIATTR_MIN_STACK_SIZE
	.align		4
.L_13:
        /*0054*/ 	.byte	0x04, 0x12
        /*0056*/ 	.short	(.L_15 - .L_14)
	.align		4
.L_14:
        /*0058*/ 	.word	index@(_Z9aTb16_gpuPKfS0_Pfiii)
        /*005c*/ 	.word	0x00000000


	//----- nvinfo : EIATTR_MIN_STACK_SIZE
	.align		4
.L_15:
        /*0060*/ 	.byte	0x04, 0x12
        /*0062*/ 	.short	(.L_17 - .L_16)
	.align		4
.L_16:
        /*0064*/ 	.word	index@(_Z7aTb_gpuPKfS0_Pfiii)
        /*0068*/ 	.word	0x00000000
.L_17:


//--------------------- .nv.compat                --------------------------
	.section	.nv.compat,"",@"SHT_CUDA_COMPAT_INFO"
	.align	4
        /*0000*/ 	.byte	0x02, 0x09, 0x00, 0x00, 0x02, 0x02, 0x01, 0x00, 0x02, 0x05, 0x05, 0x00, 0x03, 0x07, 0x01, 0x01
        /*0010*/ 	.byte	0x02, 0x03, 0x00, 0x00, 0x02, 0x06, 0x01, 0x00, 0x04, 0x0b, 0x08, 0x00, 0x09, 0x00, 0x00, 0x00
        /*0020*/ 	.byte	0x00, 0x00, 0x00, 0x00


//--------------------- .nv.info._Z9aTb_gpu_1PKfS0_Pfiii --------------------------
	.section	.nv.info._Z9aTb_gpu_1PKfS0_Pfiii,"",@"SHT_CUDA_INFO"
	.sectionflags	@""
	.align	4


	//----- nvinfo : EIATTR_CUDA_API_VERSION
	.align		4
        /*0000*/ 	.byte	0x04, 0x37
        /*0002*/ 	.short	(.L_19 - .L_18)
.L_18:
        /*0004*/ 	.word	0x00000082


	//----- nvinfo : EIATTR_KPARAM_INFO
	.align		4
.L_19:
        /*0008*/ 	.byte	0x04, 0x17
        /*000a*/ 	.short	(.L_21 - .L_20)
.L_20:
        /*000c*/ 	.word	0x00000000
        /*0010*/ 	.short	0x0005
        /*0012*/ 	.short	0x0020
        /*0014*/ 	.byte	0x00, 0xf0, 0x11, 0x00


	//----- nvinfo : EIATTR_KPARAM_INFO
	.align		4
.L_21:
        /*0018*/ 	.byte	0x04, 0x17
        /*001a*/ 	.short	(.L_23 - .L_22)
.L_22:
        /*001c*/ 	.word	0x00000000
        /*0020*/ 	.short	0x0004
        /*0022*/ 	.short	0x001c
        /*0024*/ 	.byte	0x00, 0xf0, 0x11, 0x00


	//----- nvinfo : EIATTR_KPARAM_INFO
	.align		4
.L_23:
        /*0028*/ 	.byte	0x04, 0x17
        /*002a*/ 	.short	(.L_25 - .L_24)
.L_24:
        /*002c*/ 	.word	0x00000000
        /*0030*/ 	.short	0x0003
        /*0032*/ 	.short	0x0018
        /*0034*/ 	.byte	0x00, 0xf0, 0x11, 0x00


	//----- nvinfo : EIATTR_KPARAM_INFO
	.align		4
.L_25:
        /*0038*/ 	.byte	0x04, 0x17
        /*003a*/ 	.short	(.L_27 - .L_26)
.L_26:
        /*003c*/ 	.word	0x00000000
        /*0040*/ 	.short	0x0002
        /*0042*/ 	.short	0x0010
        /*0044*/ 	.byte	0x00, 0xf5, 0x21, 0x00


	//----- nvinfo : EIATTR_KPARAM_INFO
	.align		4
.L_27:
        /*0048*/ 	.byte	0x04, 0x17
        /*004a*/ 	.short	(.L_29 - .L_28)
.L_28:
        /*004c*/ 	.word	0x00000000
        /*0050*/ 	.short	0x0001
        /*0052*/ 	.short	0x0008
        /*0054*/ 	.byte	0x00, 0xf5, 0x21, 0x00


	//----- nvinfo : EIATTR_KPARAM_INFO
	.align		4
.L_29:
        /*0058*/ 	.byte	0x04, 0x17
        /*005a*/ 	.short	(.L_31 - .L_30)
.L_30:
        /*005c*/ 	.word	0x00000000
        /*0060*/ 	.short	0x0000
        /*0062*/ 	.short	0x0000
        /*0064*/ 	.byte	0x00, 0xf5, 0x21, 0x00


	//----- nvinfo : EIATTR_SPARSE_MMA_MASK
	.align		4
.L_31:
        /*0068*/ 	.byte	0x03, 0x50
        /*006a*/ 	.short	0x0000


	//----- nvinfo : EIATTR_MAXREG_COUNT
	.align		4
        /*006c*/ 	.byte	0x03, 0x1b
        /*006e*/ 	.short	0x00ff


	//----- nvinfo : EIATTR_NUM_BARRIERS
	.align		4
        /*0070*/ 	.byte	0x02, 0x4c
        /*0072*/ 	.byte	0x01
	.zero		1


	//----- nvinfo : EIATTR_MERCURY_ISA_VERSION
	.align		4
        /*0074*/ 	.byte	0x03, 0x5f
        /*0076*/ 	.short	0x0101


	//----- nvinfo : EIATTR_VRC_CTA_INIT_COUNT
	.align		4
        /*0078*/ 	.byte	0x02, 0x4a
	.zero		1
	.zero		1


	//----- nvinfo : EIATTR_EXIT_INSTR_OFFSETS
	.align		4
        /*007c*/ 	.byte	0x04, 0x1c
        /*007e*/ 	.short	(.L_33 - .L_32)


	//   ....[0]....
.L_32:
        /*0080*/ 	.word	0x000000d0


	//   ....[1]....
        /*0084*/ 	.word	0x00001ab0


	//----- nvinfo : EIATTR_CBANK_PARAM_SIZE
	.align		4
.L_33:
        /*0088*/ 	.byte	0x03, 0x19
        /*008a*/ 	.short	0x0024


	//----- nvinfo : EIATTR_PARAM_CBANK
	.align		4
        /*008c*/ 	.byte	0x04, 0x0a
        /*008e*/ 	.short	(.L_35 - .L_34)
	.align		4
.L_34:
        /*0090*/ 	.word	index@(.nv.constant0._Z9aTb_gpu_1PKfS0_Pfiii)
        /*0094*/ 	.short	0x0380
        /*0096*/ 	.short	0x0024


	//----- nvinfo : EIATTR_SW_WAR
	.align		4
.L_35:
        /*0098*/ 	.byte	0x04, 0x36
        /*009a*/ 	.short	(.L_37 - .L_36)
.L_36:
        /*009c*/ 	.word	0x00000008
.L_37:


//--------------------- .nv.info._Z9aTb16_gpuPKfS0_Pfiii --------------------------
	.section	.nv.info._Z9aTb16_gpuPKfS0_Pfiii,"",@"SHT_CUDA_INFO"
	.sectionflags	@""
	.align	4


	//----- nvinfo : EIATTR_CUDA_API_VERSION
	.align		4
        /*0000*/ 	.byte	0x04, 0x37
        /*0002*/ 	.short	(.L_39 - .L_38)
.L_38:
        /*0004*/ 	.word	0x00000082


	//----- nvinfo : EIATTR_KPARAM_INFO
	.align		4
.L_39:
        /*0008*/ 	.byte	0x04, 0x17
        /*000a*/ 	.short	(.L_41 - .L_40)
.L_40:
        /*000c*/ 	.word	0x00000000
        /*0010*/ 	.short	0x0005
        /*0012*/ 	.short	0x0020
        /*0014*/ 	.byte	0x00, 0xf0, 0x11, 0x00


	//----- nvinfo : EIATTR_KPARAM_INFO
	.align		4
.L_41:
        /*0018*/ 	.byte	0x04, 0x17
        /*001a*/ 	.short	(.L_43 - .L_42)
.L_42:
        /*001c*/ 	.word	0x00000000
        /*0020*/ 	.short	0x0004
        /*0022*/ 	.short	0x001c
        /*0024*/ 	.byte	0x00, 0xf0, 0x11, 0x00


	//----- nvinfo : EIATTR_KPARAM_INFO
	.align		4
.L_43:
        /*0028*/ 	.byte	0x04, 0x17
        /*002a*/ 	.short	(.L_45 - .L_44)
.L_44:
        /*002c*/ 	.word	0x00000000
        /*0030*/ 	.short	0x0003
        /*0032*/ 	.short	0x0018
        /*0034*/ 	.byte	0x00, 0xf0, 0x11, 0x00


	//----- nvinfo : EIATTR_KPARAM_INFO
	.align		4
.L_45:
        /*0038*/ 	.byte	0x04, 0x17
        /*003a*/ 	.short	(.L_47 - .L_46)
.L_46:
        /*003c*/ 	.word	0x00000000
        /*0040*/ 	.short	0x0002
        /*0042*/ 	.short	0x0010
        /*0044*/ 	.byte	0x00, 0xf5, 0x21, 0x00


	//----- nvinfo : EIATTR_KPARAM_INFO
	.align		4
.L_47:
        /*0048*/ 	.byte	0x04, 0x17
        /*004a*/ 	.short	(.L_49 - .L_48)
.L_48:
        /*004c*/ 	.word	0x00000000
        /*0050*/ 	.short	0x0001
        /*0052*/ 	.short	0x0008
        /*0054*/ 	.byte	0x00, 0xf5, 0x21, 0x00


	//----- nvinfo : EIATTR_KPARAM_INFO
	.align		4
.L_49:
        /*0058*/ 	.byte	0x04, 0x17
        /*005a*/ 	.short	(.L_51 - .L_50)
.L_50:
        /*005c*/ 	.word	0x00000000
        /*0060*/ 	.short	0x0000
        /*0062*/ 	.short	0x0000
        /*0064*/ 	.byte	0x00, 0xf5, 0x21, 0x00


	//----- nvinfo : EIATTR_SPARSE_MMA_MASK
	.align		4
.L_51:
        /*0068*/ 	.byte	0x03, 0x50
        /*006a*/ 	.short	0x0000


	//----- nvinfo : EIATTR_MAXREG_COUNT
	.align		4
        /*006c*/ 	.byte	0x03, 0x1b
        /*006e*/ 	.short	0x00ff


	//----- nvinfo : EIATTR_NUM_BARRIERS
	.align		4
        /*0070*/ 	.byte	0x02, 0x4c
        /*0072*/ 	.byte	0x01
	.zero		1


	//----- nvinfo : EIATTR_MERCURY_ISA_VERSION
	.align		4
        /*0074*/ 	.byte	0x03, 0x5f
        /*0076*/ 	.short	0x0101


	//----- nvinfo : EIATTR_VRC_CTA_INIT_COUNT
	.align		4
        /*0078*/ 	.byte	0x02, 0x4a
	.zero		1
	.zero		1


	//----- nvinfo : EIATTR_EXIT_INSTR_OFFSETS
	.align		4
        /*007c*/ 	.byte	0x04, 0x1c
        /*007e*/ 	.short	(.L_53 - .L_52)


	//   ....[0]....
.L_52:
        /*0080*/ 	.word	0x000000c0


	//   ....[1]....
        /*0084*/ 	.word	0x00001050


	//----- nvinfo : EIATTR_CBANK_PARAM_SIZE
	.align		4
.L_53:
        /*0088*/ 	.byte	0x03, 0x19
        /*008a*/ 	.short	0x0024


	//----- nvinfo : EIATTR_PARAM_CBANK
	.align		4
        /*008c*/ 	.byte	0x04, 0x0a
        /*008e*/ 	.short	(.L_55 - .L_54)
	.align		4
.L_54:
        /*0090*/ 	.word	index@(.nv.constant0._Z9aTb16_gpuPKfS0_Pfiii)
        /*0094*/ 	.short	0x0380
        /*0096*/ 	.short	0x0024


	//----- nvinfo : EIATTR_SW_WAR
	.align		4
.L_55:
        /*0098*/ 	.byte	0x04, 0x36
        /*009a*/ 	.short	(.L_57 - .L_56)
.L_56:
        /*009c*/ 	.word	0x00000008
.L_57:


//--------------------- .nv.info._Z7aTb_gpuPKfS0_Pfiii --------------------------
	.section	.nv.info._Z7aTb_gpuPKfS0_Pfiii,"",@"SHT_CUDA_INFO"
	.sectionflags	@""
	.align	4


	//----- nvinfo : EIATTR_CUDA_API_VERSION
	.align		4
        /*0000*/ 	.byte	0x04, 0x37
        /*0002*/ 	.short	(.L_59 - .L_58)
.L_58:
        /*0004*/ 	.word	0x00000082


	//----- nvinfo : EIATTR_KPARAM_INFO
	.align		4
.L_59:
        /*0008*/ 	.byte	0x04, 0x17
        /*000a*/ 	.short	(.L_61 - .L_60)
.L_60:
        /*000c*/ 	.word	0x00000000
        /*0010*/ 	.short	0x0005
        /*0012*/ 	.short	0x0020
        /*0014*/ 	.byte	0x00, 0xf0, 0x11, 0x00


	//----- nvinfo : EIATTR_KPARAM_INFO
	.align		4
.L_61:
        /*0018*/ 	.byte	0x04, 0x17
        /*001a*/ 	.short	(.L_63 - .L_62)
.L_62:
        /*001c*/ 	.word	0x00000000
        /*0020*/ 	.short	0x0004
        /*0022*/ 	.short	0x001c
        /*0024*/ 	.byte	0x00, 0xf0, 0x11, 0x00


	//----- nvinfo : EIATTR_KPARAM_INFO
	.align		4
.L_63:
        /*0028*/ 	.byte	0x04, 0x17
        /*002a*/ 	.short	(.L_65 - .L_64)
.L_64:
        /*002c*/ 	.word	0x00000000
        /*0030*/ 	.short	0x0003
        /*0032*/ 	.short	0x0018
        /*0034*/ 	.byte	0x00, 0xf0, 0x11, 0x00


	//----- nvinfo : EIATTR_KPARAM_INFO
	.align		4
.L_65:
        /*0038*/ 	.byte	0x04, 0x17
        /*003a*/ 	.short	(.L_67 - .L_66)
.L_66:
        /*003c*/ 	.word	0x00000000
        /*0040*/ 	.short	0x0002
        /*0042*/ 	.short	0x0010
        /*0044*/ 	.byte	0x00, 0xf5, 0x21, 0x00


	//----- nvinfo : EIATTR_KPARAM_INFO
	.align		4
.L_67:
        /*0048*/ 	.byte	0x04, 0x17
        /*004a*/ 	.short	(.L_69 - .L_68)
.L_68:
        /*004c*/ 	.word	0x00000000
        /*0050*/ 	.short	0x0001
        /*0052*/ 	.short	0x0008
        /*0054*/ 	.byte	0x00, 0xf5, 0x21, 0x00


	//----- nvinfo : EIATTR_KPARAM_INFO
	.align		4
.L_69:
        /*0058*/ 	.byte	0x04, 0x17
        /*005a*/ 	.short	(.L_71 - .L_70)
.L_70:
        /*005c*/ 	.word	0x00000000
        /*0060*/ 	.short	0x0000
        /*0062*/ 	.short	0x0000
        /*0064*/ 	.byte	0x00, 0xf5, 0x21, 0x00


	//----- nvinfo : EIATTR_SPARSE_MMA_MASK
	.align		4
.L_71:
        /*0068*/ 	.byte	0x03, 0x50
        /*006a*/ 	.short	0x0000


	//----- nvinfo : EIATTR_MAXREG_COUNT
	.align		4
        /*006c*/ 	.byte	0x03, 0x1b
        /*006e*/ 	.short	0x00ff


	//----- nvinfo : EIATTR_NUM_BARRIERS
	.align		4
        /*0070*/ 	.byte	0x02, 0x4c
        /*0072*/ 	.byte	0x01
	.zero		1


	//----- nvinfo : EIATTR_MERCURY_ISA_VERSION
	.align		4
        /*0074*/ 	.byte	0x03, 0x5f
        /*0076*/ 	.short	0x0101


	//----- nvinfo : EIATTR_VRC_CTA_INIT_COUNT
	.align		4
        /*0078*/ 	.byte	0x02, 0x4a
	.zero		1
	.zero		1


	//----- nvinfo : EIATTR_EXIT_INSTR_OFFSETS
	.align		4
        /*007c*/ 	.byte	0x04, 0x1c
        /*007e*/ 	.short	(.L_73 - .L_72)


	//   ....[0]....
.L_72:
        /*0080*/ 	.word	0x000000f0


	//   ....[1]....
        /*0084*/ 	.word	0x00000b50


	//----- nvinfo : EIATTR_CBANK_PARAM_SIZE
	.align		4
.L_73:
        /*0088*/ 	.byte	0x03, 0x19
        /*008a*/ 	.short	0x0024


	//----- nvinfo : EIATTR_PARAM_CBANK
	.align		4
        /*008c*/ 	.byte	0x04, 0x0a
        /*008e*/ 	.short	(.L_75 - .L_74)
	.align		4
.L_74:
        /*0090*/ 	.word	index@(.nv.constant0._Z7aTb_gpuPKfS0_Pfiii)
        /*0094*/ 	.short	0x0380
        /*0096*/ 	.short	0x0024


	//----- nvinfo : EIATTR_SW_WAR
	.align		4
.L_75:
        /*0098*/ 	.byte	0x04, 0x36
        /*009a*/ 	.short	(.L_77 - .L_76)
.L_76:
        /*009c*/ 	.word	0x00000008
.L_77:


//--------------------- .nv.callgraph             --------------------------
	.section	.nv.callgraph,"",@"SHT_CUDA_CALLGRAPH"
	.align	4
	.sectionentsize	8
	.align		4
        /*0000*/ 	.word	0x00000000
	.align		4
        /*0004*/ 	.word	0xffffffff
	.align		4
        /*0008*/ 	.word	0x00000000
	.align		4
        /*000c*/ 	.word	0xfffffffe
	.align		4
        /*0010*/ 	.word	0x00000000
	.align		4
        /*0014*/ 	.word	0xfffffffd
	.align		4
        /*0018*/ 	.word	0x00000000
	.align		4
        /*001c*/ 	.word	0xfffffffc


//--------------------- .text._Z9aTb_gpu_1PKfS0_Pfiii --------------------------
	.section	.text._Z9aTb_gpu_1PKfS0_Pfiii,"ax",@progbits
	.align	128
        .global         _Z9aTb_gpu_1PKfS0_Pfiii
        .type           _Z9aTb_gpu_1PKfS0_Pfiii,@function
        .size           _Z9aTb_gpu_1PKfS0_Pfiii,(.L_x_15 - _Z9aTb_gpu_1PKfS0_Pfiii)
        .other          _Z9aTb_gpu_1PKfS0_Pfiii,@"STO_CUDA_ENTRY STV_DEFAULT"
_Z9aTb_gpu_1PKfS0_Pfiii:
.text._Z9aTb_gpu_1PKfS0_Pfiii:
[----:B------:R-:W-:Y:S01]  /*0000*/  LDC R1, c[0x0][0x37c] ;  /* 0x0000df00ff017b82 */ /* 0x000fe20000000800 */
[----:B------:R-:W0:Y:S07]  /*0010*/  S2R R0, SR_TID.X ;  /* 0x0000000000007919 */ /* 0x000e2e0000002100 */
[----:B------:R-:W1:Y:S01]  /*0020*/  LDC R17, c[0x0][0x364] ;  /* 0x0000d900ff117b82 */ /* 0x000e620000000800 */
[----:B------:R-:W2:Y:S01]  /*0030*/  LDCU.64 UR6, c[0x0][0x398] ;  /* 0x00007300ff0677ac */ /* 0x000ea20008000a00 */
[----:B------:R-:W1:Y:S06]  /*0040*/  S2R R2, SR_TID.Y ;  /* 0x0000000000027919 */ /* 0x000e6c0000002200 */
[----:B------:R-:W0:Y:S08]  /*0050*/  S2UR UR5, SR_CTAID.X ;  /* 0x00000000000579c3 */ /* 0x000e300000002500 */
[----:B------:R-:W0:Y:S01]  /*0060*/  LDC R3, c[0x0][0x360] ;  /* 0x0000d800ff037b82 */ /* 0x000e220000000800 */
[----:B--2---:R-:W-:-:S07]  /*0070*/  MOV R16, UR7 ;  /* 0x0000000700107c02 */ /* 0x004fce0008000f00 */
[----:B------:R-:W1:Y:S01]  /*0080*/  S2UR UR4, SR_CTAID.Y ;  /* 0x00000000000479c3 */ /* 0x000e620000002600 */
[----:B0-----:R-:W-:-:S05]  /*0090*/  IMAD R3, R3, UR5, R0 ;  /* 0x0000000503037c24 */ /* 0x001fca000f8e0200 */
[----:B------:R-:W-:Y:S01]  /*00a0*/  ISETP.GE.AND P0, PT, R3, R16, PT ;  /* 0x000000100300720c */ /* 0x000fe20003f06270 */
[----:B-1----:R-:W-:-:S05]  /*00b0*/  IMAD R17, R17, UR4, R2 ;  /* 0x0000000411117c24 */ /* 0x002fca000f8e0202 */
[----:B------:R-:W-:-:S13]  /*00c0*/  ISETP.GE.OR P0, PT, R17, UR6, P0 ;  /* 0x0000000611007c0c */ /* 0x000fda0008706670 */
[----:B------:R-:W-:Y:S05]  /*00d0*/  @P0 EXIT ;  /* 0x000000000000094d */ /* 0x000fea0003800000 */
[----:B------:R-:W0:Y:S01]  /*00e0*/  LDCU UR6, c[0x0][0x3a0] ;  /* 0x00007400ff0677ac */ /* 0x000e220008000800 */
[----:B------:R-:W-:Y:S01]  /*00f0*/  HFMA2 R20, -RZ, RZ, 0, 0 ;  /* 0x00000000ff147431 */ /* 0x000fe200000001ff */
[----:B------:R-:W1:Y:S01]  /*0100*/  LDCU.64 UR10, c[0x0][0x358] ;  /* 0x00006b00ff0a77ac */ /* 0x000e620008000a00 */
[----:B0-----:R-:W-:-:S04]  /*0110*/  USHF.R.S32.HI UR4, URZ, 0x1f, UR6 ;  /* 0x0000001fff047899 */ /* 0x001fc80008011406 */
[----:B------:R-:W-:-:S04]  /*0120*/  ULEA.HI UR4, UR4, UR6, URZ, 0x4 ;  /* 0x0000000604047291 */ /* 0x000fc8000f8f20ff */
[----:B------:R-:W-:-:S04]  /*0130*/  ULOP3.LUT UR4, UR4, 0xfffffff0, URZ, 0xc0, !UPT ;  /* 0xfffffff004047892 */ /* 0x000fc8000f8ec0ff */
[----:B------:R-:W-:-:S04]  /*0140*/  UIADD3 UR4, UPT, UPT, -UR4, UR6, URZ ;  /* 0x0000000604047290 */ /* 0x000fc8000fffe1ff */
[----:B------:R-:W-:-:S09]  /*0150*/  UISETP.GE.AND UP0, UPT, UR4, 0x1, UPT ;  /* 0x000000010400788c */ /* 0x000fd2000bf06270 */
[----:B-1----:R-:W-:Y:S05]  /*0160*/  BRA.U !UP0, `(.L_x_0) ;  /* 0x0000000108447547 */ /* 0x002fea000b800000 */
[----:B------:R-:W0:Y:S01]  /*0170*/  LDC R16, c[0x0][0x39c] ;  /* 0x0000e700ff107b82 */ /* 0x000e220000000800 */
[----:B------:R-:W-:Y:S01]  /*0180*/  IMAD R13, R17, UR6, RZ ;  /* 0x00000006110d7c24 */ /* 0x000fe2000f8e02ff */
[----:B------:R-:W-:Y:S01]  /*0190*/  MOV R20, RZ ;  /* 0x000000ff00147202 */ /* 0x000fe20000000f00 */
[----:B------:R-:W-:Y:S01]  /*01a0*/  UIADD3 UR5, UPT, UPT, -UR4, URZ, URZ ;  /* 0x000000ff04057290 */ /* 0x000fe2000fffe1ff */
[----:B------:R-:W-:-:S04]  /*01b0*/  MOV R15, R3 ;  /* 0x00000003000f7202 */ /* 0x000fc80000000f00 */
[----:B------:R-:W1:Y:S08]  /*01c0*/  LDC.64 R4, c[0x0][0x380] ;  /* 0x0000e000ff047b82 */ /* 0x000e700000000a00 */
[----:B------:R-:W2:Y:S02]  /*01d0*/  LDC.64 R6, c[0x0][0x388] ;  /* 0x0000e200ff067b82 */ /* 0x000ea40000000a00 */
.L_x_1:
[----:B--2---:R-:W-:-:S04]  /*01e0*/  IMAD.WIDE R8, R15, 0x4, R6 ;  /* 0x000000040f087825 */ /* 0x004fc800078e0206 */
[C---:B-1----:R-:W-:Y:S02]  /*01f0*/  IMAD.WIDE R10, R13.reuse, 0x4, R4 ;  /* 0x000000040d0a7825 */ /* 0x042fe400078e0204 */
[----:B------:R-:W2:Y:S04]  /*0200*/  LDG.E.CONSTANT R8, desc[UR10][R8.64] ;  /* 0x0000000a08087981 */ /* 0x000ea8000c1e9900 */
[----:B------:R-:W2:Y:S01]  /*0210*/  LDG.E.CONSTANT R11, desc[UR10][R10.64] ;  /* 0x0000000a0a0b7981 */ /* 0x000ea2000c1e9900 */
[----:B------:R-:W-:Y:S01]  /*0220*/  UIADD3 UR5, UPT, UPT, UR5, 0x1, URZ ;  /* 0x0000000105057890 */ /* 0x000fe2000fffe0ff */
[----:B------:R-:W-:Y:S02]  /*0230*/  IADD3 R13, PT, PT, R13, 0x1, RZ ;  /* 0x000000010d0d7810 */ /* 0x000fe40007ffe0ff */
[----:B0-----:R-:W-:Y:S01]  /*0240*/  IADD3 R15, PT, PT, R15, R16, RZ ;  /* 0x000000100f0f7210 */ /* 0x001fe20007ffe0ff */
[----:B------:R-:W-:Y:S01]  /*0250*/  UISETP.NE.AND UP0, UPT, UR5, URZ, UPT ;  /* 0x000000ff0500728c */ /* 0x000fe2000bf05270 */
[----:B--2---:R-:W-:-:S08]  /*0260*/  FFMA R20, R11, R8, R20 ;  /* 0x000000080b147223 */ /* 0x004fd00000000014 */
[----:B------:R-:W-:Y:S05]  /*0270*/  BRA.U UP0, `(.L_x_1) ;  /* 0xfffffffd00d87547 */ /* 0x000fea000b83ffff */
.L_x_0:
[----:B------:R-:W0:Y:S02]  /*0280*/  LDCU UR13, c[0x0][0x3a0] ;  /* 0x00007400ff0d77ac */ /* 0x000e240008000800 */
[----:B0-----:R-:W-:-:S09]  /*0290*/  UISETP.GE.AND UP0, UPT, UR4, UR13, UPT ;  /* 0x0000000d0400728c */ /* 0x001fd2000bf06270 */
[----:B------:R-:W-:Y:S05]  /*02a0*/  BRA.U UP0, `(.L_x_2) ;  /* 0x0000001500f07547 */ /* 0x000fea000b800000 */
[----:B------:R-:W-:-:S04]  /*02b0*/  ULOP3.LUT UR5, URZ, UR4, URZ, 0x33, !UPT ;  /* 0x00000004ff057292 */ /* 0x000fc8000f8e33ff */
[----:B------:R-:W-:-:S04]  /*02c0*/  UIADD3 UR9, UPT, UPT, UR5, UR13, URZ ;  /* 0x0000000d05097290 */ /* 0x000fc8000fffe0ff */
[----:B------:R-:W-:Y:S02]  /*02d0*/  UISETP.GE.U32.AND UP1, UPT, UR9, 0x30, UPT ;  /* 0x000000300900788c */ /* 0x000fe4000bf26070 */
[----:B------:R-:W-:-:S04]  /*02e0*/  ULEA.HI UR5, UR9, 0x1, URZ, 0x1c ;  /* 0x0000000109057891 */ /* 0x000fc8000f8fe0ff */
[----:B------:R-:W-:-:S03]  /*02f0*/  ULOP3.LUT UP0, UR12, UR5, 0x3, URZ, 0xc0, !UPT ;  /* 0x00000003050c7892 */ /* 0x000fc6000f80c0ff */
[----:B------:R-:W-:Y:S09]  /*0300*/  BRA.U !UP1, `(.L_x_3) ;  /* 0x0000000d09347547 */ /* 0x000ff2000b800000 */
[----:B------:R-:W-:Y:S01]  /*0310*/  IADD3 R15, PT, PT, R2, UR4, RZ ;  /* 0x00000004020f7c10 */ /* 0x000fe2000fffe0ff */
[----:B------:R-:W-:Y:S01]  /*0320*/  ULOP3.LUT UR5, UR5, 0x1ffffffc, URZ, 0xc0, !UPT ;  /* 0x1ffffffc05057892 */ /* 0x000fe2000f8ec0ff */
[----:B------:R-:W-:Y:S02]  /*0330*/  IADD3 R12, PT, PT, R0, UR4, RZ ;  /* 0x00000004000c7c10 */ /* 0x000fe4000fffe0ff */
[C---:B------:R-:W-:Y:S01]  /*0340*/  IADD3 R23, PT, PT, R15.reuse, 0x10, RZ ;  /* 0x000000100f177810 */ /* 0x040fe20007ffe0ff */
[----:B------:R-:W-:Y:S01]  /*0350*/  UIADD3 UR5, UPT, UPT, -UR5, URZ, URZ ;  /* 0x000000ff05057290 */ /* 0x000fe2000fffe1ff */
[----:B------:R-:W-:Y:S01]  /*0360*/  IADD3 R21, PT, PT, R15, 0x20, RZ ;  /* 0x000000200f157810 */ /* 0x000fe20007ffe0ff */
[----:B------:R-:W-:Y:S01]  /*0370*/  IMAD R12, R17, UR13, R12 ;  /* 0x0000000d110c7c24 */ /* 0x000fe2000f8e020c */
[C---:B------:R-:W-:Y:S01]  /*0380*/  IADD3 R19, PT, PT, R15.reuse, 0x30, RZ ;  /* 0x000000300f137810 */ /* 0x040fe20007ffe0ff */
[-CC-:B------:R-:W-:Y:S02]  /*0390*/  IMAD R15, R15, R16.reuse, R3.reuse ;  /* 0x000000100f0f7224 */ /* 0x180fe400078e0203 */
[----:B------:R-:W-:-:S02]  /*03a0*/  IMAD R23, R23, R16, R3 ;  /* 0x0000001017177224 */ /* 0x000fc400078e0203 */
[-CC-:B------:R-:W-:Y:S02]  /*03b0*/  IMAD R21, R21, R16.reuse, R3.reuse ;  /* 0x0000001015157224 */ /* 0x180fe400078e0203 */
[----:B------:R-:W-:-:S07]  /*03c0*/  IMAD R19, R19, R16, R3 ;  /* 0x0000001013137224 */ /* 0x000fce00078e0203 */
.L_x_4:
[----:B------:R-:W0:Y:S08]  /*03d0*/  LDC.64 R26, c[0x0][0x380] ;  /* 0x0000e000ff1a7b82 */ /* 0x000e300000000a00 */
[----:B------:R-:W1:Y:S01]  /*03e0*/  LDC.64 R28, c[0x0][0x388] ;  /* 0x0000e200ff1c7b82 */ /* 0x000e620000000a00 */
[----:B0-----:R-:W-:-:S05]  /*03f0*/  IMAD.WIDE R26, R12, 0x4, R26 ;  /* 0x000000040c1a7825 */ /* 0x001fca00078e021a */
[----:B------:R-:W2:Y:S01]  /*0400*/  LDG.E.CONSTANT R11, desc[UR10][R26.64] ;  /* 0x0000000a1a0b7981 */ /* 0x000ea2000c1e9900 */
[----:B-1----:R-:W-:-:S05]  /*0410*/  IMAD.WIDE R4, R15, 0x4, R28 ;  /* 0x000000040f047825 */ /* 0x002fca00078e021c */
[----:B------:R-:W3:Y:S01]  /*0420*/  LDG.E.CONSTANT R8, desc[UR10][R4.64] ;  /* 0x0000000a04087981 */ /* 0x000ee2000c1e9900 */
[----:B------:R-:W0:Y:S01]  /*0430*/  S2UR UR8, SR_CgaCtaId ;  /* 0x00000000000879c3 */ /* 0x000e220000008800 */
[----:B------:R-:W-:Y:S02]  /*0440*/  UMOV UR6, 0x400 ;  /* 0x0000040000067882 */ /* 0x000fe40000000000 */
[----:B------:R-:W-:Y:S02]  /*0450*/  UIADD3 UR7, UPT, UPT, UR6, 0x400, URZ ;  /* 0x0000040006077890 */ /* 0x000fe4000fffe0ff */
[----:B0-----:R-:W-:Y:S02]  /*0460*/  ULEA UR6, UR8, UR6, 0x18 ;  /* 0x0000000608067291 */ /* 0x001fe4000f8ec0ff */
[----:B------:R-:W-:-:S04]  /*0470*/  ULEA UR7, UR8, UR7, 0x18 ;  /* 0x0000000708077291 */ /* 0x000fc8000f8ec0ff */
[----:B------:R-:W-:Y:S02]  /*0480*/  LEA R25, R2, UR6, 0x6 ;  /* 0x0000000602197c11 */ /* 0x000fe4000f8e30ff */
[C---:B------:R-:W-:Y:S02]  /*0490*/  LEA R13, R0.reuse, UR7, 0x2 ;  /* 0x00000007000d7c11 */ /* 0x040fe4000f8e10ff */
[----:B------:R-:W-:Y:S02]  /*04a0*/  LEA R18, R0, R25, 0x2 ;  /* 0x0000001900127211 */ /* 0x000fe400078e10ff */
[----:B------:R-:W-:-:S03]  /*04b0*/  LEA R14, R2, R13, 0x6 ;  /* 0x0000000d020e7211 */ /* 0x000fc600078e30ff */
[----:B--2---:R-:W-:Y:S04]  /*04c0*/  STS [R18], R11 ;  /* 0x0000000b12007388 */ /* 0x004fe80000000800 */
[----:B---3--:R-:W-:Y:S01]  /*04d0*/  STS [R14], R8 ;  /* 0x000000080e007388 */ /* 0x008fe20000000800 */
[----:B------:R-:W-:Y:S06]  /*04e0*/  BAR.SYNC.DEFER_BLOCKING 0x0 ;  /* 0x0000000000007b1d */ /* 0x000fec0000010000 */
[----:B------:R-:W-:Y:S04]  /*04f0*/  LDS R10, [R13] ;  /* 0x000000000d0a7984 */ /* 0x000fe80000000800 */
[----:B------:R-:W0:Y:S04]  /*0500*/  LDS.128 R4, [R25] ;  /* 0x0000000019047984 */ /* 0x000e280000000c00 */
[----:B------:R-:W1:Y:S04]  /*0510*/  LDS R22, [R13+0x40] ;  /* 0x000040000d167984 */ /* 0x000e680000000800 */
[----:B------:R-:W2:Y:S01]  /*0520*/  LDS R9, [R13+0x80] ;  /* 0x000080000d097984 */ /* 0x000ea20000000800 */
[----:B0-----:R-:W-:-:S03]  /*0530*/  FFMA R10, R4, R10, R20 ;  /* 0x0000000a040a7223 */ /* 0x001fc60000000014 */
[----:B------:R-:W0:Y:S01]  /*0540*/  LDS R4, [R13+0xc0] ;  /* 0x0000c0000d047984 */ /* 0x000e220000000800 */
[----:B-1----:R-:W-:-:S03]  /*0550*/  FFMA R10, R22, R5, R10 ;  /* 0x00000005160a7223 */ /* 0x002fc6000000000a */
[----:B------:R-:W-:Y:S01]  /*0560*/  LDS R5, [R13+0x100] ;  /* 0x000100000d057984 */ /* 0x000fe20000000800 */
[----:B--2---:R-:W-:-:S03]  /*0570*/  FFMA R6, R9, R6, R10 ;  /* 0x0000000609067223 */ /* 0x004fc6000000000a */
[----:B------:R-:W1:Y:S04]  /*0580*/  LDS.128 R8, [R25+0x10] ;  /* 0x0000100019087984 */ /* 0x000e680000000c00 */
[----:B------:R-:W-:Y:S01]  /*0590*/  LDS R20, [R13+0x300] ;  /* 0x000300000d147984 */ /* 0x000fe20000000800 */
[----:B0-----:R-:W-:-:S03]  /*05a0*/  FFMA R7, R4, R7, R6 ;  /* 0x0000000704077223 */ /* 0x001fc60000000006 */
[----:B------:R-:W0:Y:S04]  /*05b0*/  LDS R4, [R13+0x140] ;  /* 0x000140000d047984 */ /* 0x000e280000000800 */
[----:B------:R-:W2:Y:S01]  /*05c0*/  LDS R6, [R13+0x180] ;  /* 0x000180000d067984 */ /* 0x000ea20000000800 */
[----:B-1----:R-:W-:-:S03]  /*05d0*/  FFMA R8, R8, R5, R7 ;  /* 0x0000000508087223 */ /* 0x002fc60000000007 */
[----:B------:R-:W1:Y:S01]  /*05e0*/  LDS R5, [R13+0x1c0] ;  /* 0x0001c0000d057984 */ /* 0x000e620000000800 */
[----:B0-----:R-:W-:-:S03]  /*05f0*/  FFMA R9, R4, R9, R8 ;  /* 0x0000000904097223 */ /* 0x001fc60000000008 */
[----:B------:R-:W-:Y:S01]  /*0600*/  LDS R4, [R13+0x200] ;  /* 0x000200000d047984 */ /* 0x000fe20000000800 */
[----:B--2---:R-:W-:-:S04]  /*0610*/  FFMA R6, R6, R10, R9 ;  /* 0x0000000a06067223 */ /* 0x004fc80000000009 */
[----:B-1----:R-:W-:Y:S02]  /*0620*/  FFMA R7, R5, R11, R6 ;  /* 0x0000000b05077223 */ /* 0x002fe40000000006 */
[----:B------:R-:W0:Y:S04]  /*0630*/  LDS.128 R8, [R25+0x20] ;  /* 0x0000200019087984 */ /* 0x000e280000000c00 */
[----:B------:R-:W1:Y:S04]  /*0640*/  LDS R6, [R13+0x240] ;  /* 0x000240000d067984 */ /* 0x000e680000000800 */
[----:B------:R-:W2:Y:S01]  /*0650*/  LDS R5, [R13+0x280] ;  /* 0x000280000d057984 */ /* 0x000ea20000000800 */
[----:B0-----:R-:W-:-:S04]  /*0660*/  FFMA R4, R8, R4, R7 ;  /* 0x0000000408047223 */ /* 0x001fc80000000007 */
[----:B-1----:R-:W-:Y:S02]  /*0670*/  FFMA R4, R6, R9, R4 ;  /* 0x0000000906047223 */ /* 0x002fe40000000004 */
[----:B------:R-:W0:Y:S02]  /*0680*/  LDS R9, [R13+0x2c0] ;  /* 0x0002c0000d097984 */ /* 0x000e240000000800 */
[----:B--2---:R-:W-:Y:S02]  /*0690*/  FFMA R10, R5, R10, R4 ;  /* 0x0000000a050a7223 */ /* 0x004fe40000000004 */
[----:B------:R-:W1:Y:S02]  /*06a0*/  LDS.128 R4, [R25+0x30] ;  /* 0x0000300019047984 */ /* 0x000e640000000c00 */
[----:B0-----:R-:W-:Y:S01]  /*06b0*/  FFMA R11, R9, R11, R10 ;  /* 0x0000000b090b7223 */ /* 0x001fe2000000000a */
[----:B------:R-:W-:Y:S01]  /*06c0*/  IMAD.WIDE R8, R23, 0x4, R28 ;  /* 0x0000000417087825 */ /* 0x000fe200078e021c */
[----:B------:R-:W-:Y:S03]  /*06d0*/  LDS R10, [R13+0x380] ;  /* 0x000380000d0a7984 */ /* 0x000fe60000000800 */
[----:B-1----:R-:W-:-:S02]  /*06e0*/  FFMA R4, R4, R20, R11 ;  /* 0x0000001404047223 */ /* 0x002fc4000000000b */
[----:B------:R-:W2:Y:S04]  /*06f0*/  LDG.E.CONSTANT R20, desc[UR10][R26.64+0x40] ;  /* 0x0000400a1a147981 */ /* 0x000ea8000c1e9900 */
[----:B------:R-:W3:Y:S04]  /*0700*/  LDG.E.CONSTANT R22, desc[UR10][R8.64] ;  /* 0x0000000a08167981 */ /* 0x000ee8000c1e9900 */
[----:B------:R-:W0:Y:S02]  /*0710*/  LDS R11, [R13+0x340] ;  /* 0x000340000d0b7984 */ /* 0x000e240000000800 */
[----:B0-----:R-:W-:-:S02]  /*0720*/  FFMA R11, R11, R5, R4 ;  /* 0x000000050b0b7223 */ /* 0x001fc40000000004 */
[----:B------:R-:W0:Y:S01]  /*0730*/  LDS R4, [R13+0x3c0] ;  /* 0x0003c0000d047984 */ /* 0x000e220000000800 */
[----:B------:R-:W-:Y:S01]  /*0740*/  BAR.SYNC.DEFER_BLOCKING 0x0 ;  /* 0x0000000000007b1d */ /* 0x000fe20000010000 */
[----:B------:R-:W-:-:S04]  /*0750*/  FFMA R6, R10, R6, R11 ;  /* 0x000000060a067223 */ /* 0x000fc8000000000b */
[----:B0-----:R-:W-:Y:S01]  /*0760*/  FFMA R7, R4, R7, R6 ;  /* 0x0000000704077223 */ /* 0x001fe20000000006 */
[----:B--2---:R-:W-:Y:S04]  /*0770*/  STS [R18], R20 ;  /* 0x0000001412007388 */ /* 0x004fe80000000800 */
[----:B---3--:R-:W-:Y:S01]  /*0780*/  STS [R14], R22 ;  /* 0x000000160e007388 */ /* 0x008fe20000000800 */
[----:B------:R-:W-:Y:S06]  /*0790*/  BAR.SYNC.DEFER_BLOCKING 0x0 ;  /* 0x0000000000007b1d */ /* 0x000fec0000010000 */
[----:B------:R-:W-:Y:S04]  /*07a0*/  LDS R5, [R13] ;  /* 0x000000000d057984 */ /* 0x000fe80000000800 */
[----:B------:R-:W0:Y:S04]  /*07b0*/  LDS.128 R8, [R25] ;  /* 0x0000000019087984 */ /* 0x000e280000000c00 */
[----:B------:R-:W1:Y:S04]  /*07c0*/  LDS R4, [R13+0x40] ;  /* 0x000040000d047984 */ /* 0x000e680000000800 */
[----:B------:R-:W2:Y:S04]  /*07d0*/  LDS R6, [R13+0x80] ;  /* 0x000080000d067984 */ /* 0x000ea80000000800 */
[----:B------:R-:W-:Y:S01]  /*07e0*/  LDS R20, [R13+0x200] ;  /* 0x000200000d147984 */ /* 0x000fe20000000800 */
[----:B0-----:R-:W-:-:S03]  /*07f0*/  FFMA R8, R8, R5, R7 ;  /* 0x0000000508087223 */ /* 0x001fc60000000007 */
[----:B------:R-:W0:Y:S01]  /*0800*/  LDS R5, [R13+0xc0] ;  /* 0x0000c0000d057984 */ /* 0x000e220000000800 */
[----:B-1----:R-:W-:-:S03]  /*0810*/  FFMA R9, R4, R9, R8 ;  /* 0x0000000904097223 */ /* 0x002fc60000000008 */
[----:B------:R-:W-:Y:S01]  /*0820*/  LDS R8, [R13+0x100] ;  /* 0x000100000d087984 */ /* 0x000fe20000000800 */
[----:B--2---:R-:W-:-:S03]  /*0830*/  FFMA R6, R6, R10, R9 ;  /* 0x0000000a06067223 */ /* 0x004fc60000000009 */
[----:B------:R-:W-:Y:S04]  /*0840*/  LDS R10, [R13+0x140] ;  /* 0x000140000d0a7984 */ /* 0x000fe80000000800 */
[----:B------:R-:W-:Y:S01]  /*0850*/  LDS R9, [R13+0x180] ;  /* 0x000180000d097984 */ /* 0x000fe20000000800 */
[----:B0-----:R-:W-:-:S03]  /*0860*/  FFMA R11, R5, R11, R6 ;  /* 0x0000000b050b7223 */ /* 0x001fc60000000006 */
[----:B------:R-:W0:Y:S02]  /*0870*/  LDS.128 R4, [R25+0x10] ;  /* 0x0000100019047984 */ /* 0x000e240000000c00 */
[----:B0-----:R-:W-:-:S04]  /*0880*/  FFMA R4, R4, R8, R11 ;  /* 0x0000000804047223 */ /* 0x001fc8000000000b */
[----:B------:R-:W-:Y:S02]  /*0890*/  FFMA R4, R10, R5, R4 ;  /* 0x000000050a047223 */ /* 0x000fe40000000004 */
[----:B------:R-:W0:Y:S02]  /*08a0*/  LDS R5, [R13+0x1c0] ;  /* 0x0001c0000d057984 */ /* 0x000e240000000800 */
[----:B------:R-:W-:Y:S02]  /*08b0*/  FFMA R4, R9, R6, R4 ;  /* 0x0000000609047223 */ /* 0x000fe40000000004 */
[----:B------:R-:W1:Y:S04]  /*08c0*/  LDS.128 R8, [R25+0x20] ;  /* 0x0000200019087984 */ /* 0x000e680000000c00 */
[----:B------:R-:W-:Y:S01]  /*08d0*/  LDS R6, [R13+0x280] ;  /* 0x000280000d067984 */ /* 0x000fe20000000800 */
[----:B0-----:R-:W-:Y:S01]  /*08e0*/  FFMA R7, R5, R7, R4 ;  /* 0x0000000705077223 */ /* 0x001fe20000000004 */
[----:B------:R-:W-:-:S04]  /*08f0*/  IMAD.WIDE R4, R21, 0x4, R28 ;  /* 0x0000000415047825 */ /* 0x000fc800078e021c */
[----:B-1----:R-:W-:Y:S02]  /*0900*/  FFMA R8, R8, R20, R7 ;  /* 0x0000001408087223 */ /* 0x002fe40000000007 */
[----:B------:R-:W2:Y:S04]  /*0910*/  LDG.E.CONSTANT R20, desc[UR10][R26.64+0x80] ;  /* 0x0000800a1a147981 */ /* 0x000ea8000c1e9900 */
[----:B------:R0:W3:Y:S04]  /*0920*/  LDG.E.CONSTANT R22, desc[UR10][R4.64] ;  /* 0x0000000a04167981 */ /* 0x0000e8000c1e9900 */
[----:B------:R-:W1:Y:S01]  /*0930*/  LDS R7, [R13+0x240] ;  /* 0x000240000d077984 */ /* 0x000e620000000800 */
[----:B------:R-:W-:-:S03]  /*0940*/  IMAD.WIDE R28, R19, 0x4, R28 ;  /* 0x00000004131c7825 */ /* 0x000fc600078e021c */
[----:B------:R4:W5:Y:S04]  /*0950*/  LDG.E.CONSTANT R27, desc[UR10][R26.64+0xc0] ;  /* 0x0000c00a1a1b7981 */ /* 0x000968000c1e9900 */
[----:B------:R4:W5:Y:S01]  /*0960*/  LDG.E.CONSTANT R29, desc[UR10][R28.64] ;  /* 0x0000000a1c1d7981 */ /* 0x000962000c1e9900 */
[----:B-1----:R-:W-:-:S03]  /*0970*/  FFMA R7, R7, R9, R8 ;  /* 0x0000000907077223 */ /* 0x002fc60000000008 */
[----:B------:R-:W1:Y:S01]  /*0980*/  LDS R9, [R13+0x2c0] ;  /* 0x0002c0000d097984 */ /* 0x000e620000000800 */
[----:B------:R-:W-:-:S03]  /*0990*/  FFMA R6, R6, R10, R7 ;  /* 0x0000000a06067223 */ /* 0x000fc60000000007 */
[----:B------:R-:W-:Y:S01]  /*09a0*/  LDS R8, [R13+0x300] ;  /* 0x000300000d087984 */ /* 0x000fe20000000800 */
[----:B-1----:R-:W-:-:S03]  /*09b0*/  FFMA R9, R9, R11, R6 ;  /* 0x0000000b09097223 */ /* 0x002fc60000000006 */
[----:B0-----:R-:W0:Y:S02]  /*09c0*/  LDS.128 R4, [R25+0x30] ;  /* 0x0000300019047984 */ /* 0x001e240000000c00 */
[----:B0-----:R-:W-:Y:S02]  /*09d0*/  FFMA R4, R4, R8, R9 ;  /* 0x0000000804047223 */ /* 0x001fe40000000009 */
[----:B------:R-:W0:Y:S04]  /*09e0*/  LDS R9, [R13+0x340] ;  /* 0x000340000d097984 */ /* 0x000e280000000800 */
[----:B------:R-:W1:Y:S01]  /*09f0*/  LDS R8, [R13+0x380] ;  /* 0x000380000d087984 */ /* 0x000e620000000800 */
[----:B0-----:R-:W-:-:S03]  /*0a00*/  FFMA R5, R9, R5, R4 ;  /* 0x0000000509057223 */ /* 0x001fc60000000004 */
[----:B------:R-:W0:Y:S01]  /*0a10*/  LDS R4, [R13+0x3c0] ;  /* 0x0003c0000d047984 */ /* 0x000e220000000800 */
[----:B------:R-:W-:Y:S01]  /*0a20*/  BAR.SYNC.DEFER_BLOCKING 0x0 ;  /* 0x0000000000007b1d */ /* 0x000fe20000010000 */
[----:B-1----:R-:W-:-:S04]  /*0a30*/  FFMA R5, R8, R6, R5 ;  /* 0x0000000608057223 */ /* 0x002fc80000000005 */
[----:B0-----:R-:W-:Y:S01]  /*0a40*/  FFMA R5, R4, R7, R5 ;  /* 0x0000000704057223 */ /* 0x001fe20000000005 */
[----:B--2---:R-:W-:Y:S04]  /*0a50*/  STS [R18], R20 ;  /* 0x0000001412007388 */ /* 0x004fe80000000800 */
[----:B---3--:R-:W-:Y:S01]  /*0a60*/  STS [R14], R22 ;  /* 0x000000160e007388 */ /* 0x008fe20000000800 */
[----:B------:R-:W-:Y:S06]  /*0a70*/  BAR.SYNC.DEFER_BLOCKING 0x0 ;  /* 0x0000000000007b1d */ /* 0x000fec0000010000 */
[----:B------:R-:W-:Y:S04]  /*0a80*/  LDS R6, [R13] ;  /* 0x000000000d067984 */ /* 0x000fe80000000800 */
[----:B------:R-:W0:Y:S04]  /*0a90*/  LDS.128 R8, [R25] ;  /* 0x0000000019087984 */ /* 0x000e280000000c00 */
[----:B----4-:R-:W1:Y:S04]  /*0aa0*/  LDS R26, [R13+0x40] ;  /* 0x000040000d1a7984 */ /* 0x010e680000000800 */
[----:B------:R-:W2:Y:S04]  /*0ab0*/  LDS R4, [R13+0x80] ;  /* 0x000080000d047984 */ /* 0x000ea80000000800 */
[----:B------:R-:W3:Y:S04]  /*0ac0*/  LDS R24, [R13+0xc0] ;  /* 0x0000c0000d187984 */ /* 0x000ee80000000800 */
[----:B------:R-:W-:Y:S04]  /*0ad0*/  LDS R22, [R13+0x180] ;  /* 0x000180000d167984 */ /* 0x000fe80000000800 */
[----:B------:R-:W-:Y:S04]  /*0ae0*/  LDS R20, [R13+0x1c0] ;  /* 0x0001c0000d147984 */ /* 0x000fe80000000800 */
[----:B------:R-:W-:Y:S01]  /*0af0*/  LDS R28, [R13+0x380] ;  /* 0x000380000d1c7984 */ /* 0x000fe20000000800 */
[----:B0-----:R-:W-:-:S03]  /*0b00*/  FFMA R6, R8, R6, R5 ;  /* 0x0000000608067223 */ /* 0x001fc60000000005 */
[----:B------:R-:W-:Y:S01]  /*0b10*/  LDS R8, [R13+0x100] ;  /* 0x000100000d087984 */ /* 0x000fe20000000800 */
[----:B-1----:R-:W-:-:S03]  /*0b20*/  FFMA R9, R26, R9, R6 ;  /* 0x000000091a097223 */ /* 0x002fc60000000006 */
[----:B------:R-:W-:Y:S01]  /*0b30*/  LDS R26, [R13+0x3c0] ;  /* 0x0003c0000d1a7984 */ /* 0x000fe20000000800 */
[----:B--2---:R-:W-:-:S03]  /*0b40*/  FFMA R9, R4, R10, R9 ;  /* 0x0000000a04097223 */ /* 0x004fc60000000009 */
[----:B------:R-:W0:Y:S04]  /*0b50*/  LDS.128 R4, [R25+0x10] ;  /* 0x0000100019047984 */ /* 0x000e280000000c00 */
[----:B------:R-:W1:Y:S01]  /*0b60*/  LDS R10, [R13+0x140] ;  /* 0x000140000d0a7984 */ /* 0x000e620000000800 */
[----:B---3--:R-:W-:-:S04]  /*0b70*/  FFMA R9, R24, R11, R9 ;  /* 0x0000000b18097223 */ /* 0x008fc80000000009 */
[----:B0-----:R-:W-:-:S04]  /*0b80*/  FFMA R4, R4, R8, R9 ;  /* 0x0000000804047223 */ /* 0x001fc80000000009 */
[----:B-1----:R-:W-:Y:S02]  /*0b90*/  FFMA R5, R10, R5, R4 ;  /* 0x000000050a057223 */ /* 0x002fe40000000004 */
[----:B------:R-:W-:Y:S04]  /*0ba0*/  LDS R4, [R13+0x200] ;  /* 0x000200000d047984 */ /* 0x000fe80000000800 */
[----:B------:R-:W0:Y:S01]  /*0bb0*/  LDS.128 R8, [R25+0x20] ;  /* 0x0000200019087984 */ /* 0x000e220000000c00 */
[----:B------:R-:W-:-:S03]  /*0bc0*/  FFMA R5, R22, R6, R5 ;  /* 0x0000000616057223 */ /* 0x000fc60000000005 */
[----:B------:R-:W1:Y:S01]  /*0bd0*/  LDS R6, [R13+0x240] ;  /* 0x000240000d067984 */ /* 0x000e620000000800 */
[----:B------:R-:W-:-:S03]  /*0be0*/  FFMA R5, R20, R7, R5 ;  /* 0x0000000714057223 */ /* 0x000fc60000000005 */
[----:B------:R-:W2:Y:S01]  /*0bf0*/  LDS R20, [R13+0x280] ;  /* 0x000280000d147984 */ /* 0x000ea20000000800 */
[----:B0-----:R-:W-:-:S03]  /*0c00*/  FFMA R4, R8, R4, R5 ;  /* 0x0000000408047223 */ /* 0x001fc60000000005 */
[----:B------:R-:W0:Y:S01]  /*0c10*/  LDS R8, [R13+0x2c0] ;  /* 0x0002c0000d087984 */ /* 0x000e220000000800 */
[----:B-1----:R-:W-:-:S03]  /*0c20*/  FFMA R9, R6, R9, R4 ;  /* 0x0000000906097223 */ /* 0x002fc60000000004 */
[----:B------:R-:W-:Y:S01]  /*0c30*/  LDS.128 R4, [R25+0x30] ;  /* 0x0000300019047984 */ /* 0x000fe20000000c00 */
[----:B--2---:R-:W-:-:S03]  /*0c40*/  FFMA R9, R20, R10, R9 ;  /* 0x0000000a14097223 */ /* 0x004fc60000000009 */
[----:B------:R-:W1:Y:S04]  /*0c50*/  LDS R10, [R13+0x300] ;  /* 0x000300000d0a7984 */ /* 0x000e680000000800 */
[----:B------:R-:W2:Y:S01]  /*0c60*/  LDS R20, [R13+0x340] ;  /* 0x000340000d147984 */ /* 0x000ea20000000800 */
[----:B------:R-:W-:Y:S06]  /*0c70*/  BAR.SYNC.DEFER_BLOCKING 0x0 ;  /* 0x0000000000007b1d */ /* 0x000fec0000010000 */
[----:B-----5:R-:W-:Y:S04]  /*0c80*/  STS [R18], R27 ;  /* 0x0000001b12007388 */ /* 0x020fe80000000800 */
[----:B------:R-:W-:Y:S01]  /*0c90*/  STS [R14], R29 ;  /* 0x0000001d0e007388 */ /* 0x000fe20000000800 */
[----:B------:R-:W-:Y:S01]  /*0ca0*/  BAR.SYNC.DEFER_BLOCKING 0x0 ;  /* 0x0000000000007b1d */ /* 0x000fe20000010000 */
[----:B0-----:R-:W-:-:S04]  /*0cb0*/  FFMA R9, R8, R11, R9 ;  /* 0x0000000b08097223 */ /* 0x001fc80000000009 */
[----:B-1----:R-:W-:-:S04]  /*0cc0*/  FFMA R4, R4, R10, R9 ;  /* 0x0000000a04047223 */ /* 0x002fc80000000009 */
[----:B--2---:R-:W-:Y:S01]  /*0cd0*/  FFMA R5, R20, R5, R4 ;  /* 0x0000000514057223 */ /* 0x004fe20000000004 */
[----:B------:R-:W-:Y:S04]  /*0ce0*/  LDS R22, [R13] ;  /* 0x000000000d167984 */ /* 0x000fe80000000800 */
[----:B------:R-:W0:Y:S04]  /*0cf0*/  LDS.128 R8, [R25] ;  /* 0x0000000019087984 */ /* 0x000e280000000c00 */
[----:B------:R-:W1:Y:S04]  /*0d00*/  LDS R24, [R13+0x40] ;  /* 0x000040000d187984 */ /* 0x000e680000000800 */
[----:B------:R-:W2:Y:S04]  /*0d10*/  LDS R20, [R13+0x80] ;  /* 0x000080000d147984 */ /* 0x000ea80000000800 */
[----:B------:R-:W3:Y:S01]  /*0d20*/  LDS R14, [R13+0xc0] ;  /* 0x0000c0000d0e7984 */ /* 0x000ee20000000800 */
[----:B------:R-:W-:-:S03]  /*0d30*/  FFMA R5, R28, R6, R5 ;  /* 0x000000061c057223 */ /* 0x000fc60000000005 */
[----:B------:R-:W-:Y:S01]  /*0d40*/  LDS R27, [R13+0x100] ;  /* 0x000100000d1b7984 */ /* 0x000fe20000000800 */
[----:B------:R-:W-:-:S03]  /*0d50*/  FFMA R26, R26, R7, R5 ;  /* 0x000000071a1a7223 */ /* 0x000fc60000000005 */
[----:B------:R-:W4:Y:S04]  /*0d60*/  LDS.128 R4, [R25+0x10] ;  /* 0x0000100019047984 */ /* 0x000f280000000c00 */
[----:B------:R-:W5:Y:S01]  /*0d70*/  LDS R18, [R13+0x140] ;  /* 0x000140000d127984 */ /* 0x000f620000000800 */
[----:B0-----:R-:W-:-:S03]  /*0d80*/  FFMA R29, R8, R22, R26 ;  /* 0x00000016081d7223 */ /* 0x001fc6000000001a */
[----:B------:R-:W-:Y:S01]  /*0d90*/  LDS R22, [R13+0x1c0] ;  /* 0x0001c0000d167984 */ /* 0x000fe20000000800 */
[----:B-1----:R-:W-:-:S03]  /*0da0*/  FFMA R9, R24, R9, R29 ;  /* 0x0000000918097223 */ /* 0x002fc6000000001d */
[----:B------:R-:W0:Y:S01]  /*0db0*/  LDS R24, [R13+0x180] ;  /* 0x000180000d187984 */ /* 0x000e220000000800 */
[----:B--2---:R-:W-:-:S03]  /*0dc0*/  FFMA R9, R20, R10, R9 ;  /* 0x0000000a14097223 */ /* 0x004fc60000000009 */
[----:B------:R-:W-:Y:S01]  /*0dd0*/  LDS R29, [R13+0x200] ;  /* 0x000200000d1d7984 */ /* 0x000fe20000000800 */
[----:B---3--:R-:W-:-:S03]  /*0de0*/  FFMA R14, R14, R11, R9 ;  /* 0x0000000b0e0e7223 */ /* 0x008fc60000000009 */
[----:B------:R-:W1:Y:S04]  /*0df0*/  LDS.128 R8, [R25+0x20] ;  /* 0x0000200019087984 */ /* 0x000e680000000c00 */
[----:B------:R-:W-:Y:S01]  /*0e00*/  LDS R20, [R13+0x300] ;  /* 0x000300000d147984 */ /* 0x000fe20000000800 */
[----:B----4-:R-:W-:-:S03]  /*0e10*/  FFMA R27, R4, R27, R14 ;  /* 0x0000001b041b7223 */ /* 0x010fc6000000000e */
[----:B------:R-:W2:Y:S01]  /*0e20*/  LDS R14, [R13+0x240] ;  /* 0x000240000d0e7984 */ /* 0x000ea20000000800 */
[----:B-----5:R-:W-:-:S03]  /*0e30*/  FFMA R5, R18, R5, R27 ;  /* 0x0000000512057223 */ /* 0x020fc6000000001b */
[----:B------:R-:W3:Y:S04]  /*0e40*/  LDS R27, [R13+0x280] ;  /* 0x000280000d1b7984 */ /* 0x000ee80000000800 */
[----:B------:R-:W4:Y:S01]  /*0e50*/  LDS R18, [R13+0x2c0] ;  /* 0x0002c0000d127984 */ /* 0x000f220000000800 */
[----:B0-----:R-:W-:-:S04]  /*0e60*/  FFMA R5, R24, R6, R5 ;  /* 0x0000000618057223 */ /* 0x001fc80000000005 */
[----:B------:R-:W-:Y:S02]  /*0e70*/  FFMA R24, R22, R7, R5 ;  /* 0x0000000716187223 */ /* 0x000fe40000000005 */
[----:B------:R-:W0:Y:S04]  /*0e80*/  LDS.128 R4, [R25+0x30] ;  /* 0x0000300019047984 */ /* 0x000e280000000c00 */
[----:B------:R-:W5:Y:S01]  /*0e90*/  LDS R22, [R13+0x340] ;  /* 0x000340000d167984 */ /* 0x000f620000000800 */
[----:B-1----:R-:W-:-:S03]  /*0ea0*/  FFMA R24, R8, R29, R24 ;  /* 0x0000001d08187223 */ /* 0x002fc60000000018 */
[----:B------:R-:W1:Y:S04]  /*0eb0*/  LDS R29, [R13+0x380] ;  /* 0x000380000d1d7984 */ /* 0x000e680000000800 */
[----:B------:R-:W1:Y:S01]  /*0ec0*/  LDS R8, [R13+0x3c0] ;  /* 0x0003c0000d087984 */ /* 0x000e620000000800 */
[----:B--2---:R-:W-:-:S04]  /*0ed0*/  FFMA R14, R14, R9, R24 ;  /* 0x000000090e0e7223 */ /* 0x004fc80000000018 */
[----:B---3--:R-:W-:Y:S01]  /*0ee0*/  FFMA R27, R27, R10, R14 ;  /* 0x0000000a1b1b7223 */ /* 0x008fe2000000000e */
[----:B------:R-:W-:-:S03]  /*0ef0*/  UIADD3 UR5, UPT, UPT, UR5, 0x4, URZ ;  /* 0x0000000405057890 */ /* 0x000fc6000fffe0ff */
[----:B----4-:R-:W-:Y:S01]  /*0f00*/  FFMA R11, R18, R11, R27 ;  /* 0x0000000b120b7223 */ /* 0x010fe2000000001b */
[----:B------:R-:W-:Y:S01]  /*0f10*/  UISETP.NE.AND UP1, UPT, UR5, URZ, UPT ;  /* 0x000000ff0500728c */ /* 0x000fe2000bf25270 */
[----:B------:R-:W-:Y:S02]  /*0f20*/  IADD3 R12, PT, PT, R12, 0x40, RZ ;  /* 0x000000400c0c7810 */ /* 0x000fe40007ffe0ff */
[C---:B------:R-:W-:Y:S02]  /*0f30*/  LEA R23, R16.reuse, R23, 0x6 ;  /* 0x0000001710177211 */ /* 0x040fe400078e30ff */
[----:B------:R-:W-:Y:S01]  /*0f40*/  LEA R21, R16, R21, 0x6 ;  /* 0x0000001510157211 */ /* 0x000fe200078e30ff */
[----:B0-----:R-:W-:-:S04]  /*0f50*/  FFMA R11, R4, R20, R11 ;  /* 0x00000014040b7223 */ /* 0x001fc8000000000b */
[----:B-----5:R-:W-:-:S04]  /*0f60*/  FFMA R22, R22, R5, R11 ;  /* 0x0000000516167223 */ /* 0x020fc8000000000b */
[----:B-1----:R-:W-:Y:S01]  /*0f70*/  FFMA R29, R29, R6, R22 ;  /* 0x000000061d1d7223 */ /* 0x002fe20000000016 */
[C---:B------:R-:W-:Y:S02]  /*0f80*/  LEA R19, R16.reuse, R19, 0x6 ;  /* 0x0000001310137211 */ /* 0x040fe400078e30ff */
[----:B------:R-:W-:Y:S01]  /*0f90*/  LEA R15, R16, R15, 0x6 ;  /* 0x0000000f100f7211 */ /* 0x000fe200078e30ff */
[----:B------:R-:W-:Y:S01]  /*0fa0*/  FFMA R20, R8, R7, R29 ;  /* 0x0000000708147223 */ /* 0x000fe2000000001d */
[----:B------:R-:W-:Y:S01]  /*0fb0*/  UIADD3 UR4, UPT, UPT, UR4, 0x40, URZ ;  /* 0x0000004004047890 */ /* 0x000fe2000fffe0ff */
[----:B------:R-:W-:Y:S06]  /*0fc0*/  BAR.SYNC.DEFER_BLOCKING 0x0 ;  /* 0x0000000000007b1d */ /* 0x000fec0000010000 */
[----:B------:R-:W-:Y:S05]  /*0fd0*/  BRA.U UP1, `(.L_x_4) ;  /* 0xfffffff101fc7547 */ /* 0x000fea000b83ffff */
.L_x_3:
[----:B------:R-:W-:Y:S05]  /*0fe0*/  BRA.U !UP0, `(.L_x_2) ;  /* 0x0000000908a07547 */ /* 0x000fea000b800000 */
[----:B------:R-:W-:Y:S02]  /*0ff0*/  UISETP.NE.AND UP1, UPT, UR12, 0x1, UPT ;  /* 0x000000010c00788c */ /* 0x000fe4000bf25270 */
[----:B------:R-:W-:-:S07]  /*1000*/  ULOP3.LUT UP0, URZ, UR9, 0x10, URZ, 0xc0, !UPT ;  /* 0x0000001009ff7892 */ /* 0x000fce000f80c0ff */
[----:B------:R-:W-:Y:S05]  /*1010*/  BRA.U !UP1, `(.L_x_5) ;  /* 0x0000000509a47547 */ /* 0x000fea000b800000 */
[----:B------:R-:W0:Y:S01]  /*1020*/  LDC.64 R6, c[0x0][0x380] ;  /* 0x0000e000ff067b82 */ /* 0x000e220000000a00 */
[----:B------:R-:W-:Y:S01]  /*1030*/  IMAD R8, R17, UR13, R0 ;  /* 0x0000000d11087c24 */ /* 0x000fe2000f8e0200 */
[----:B------:R-:W-:-:S04]  /*1040*/  IADD3 R10, PT, PT, R2, UR4, RZ ;  /* 0x00000004020a7c10 */ /* 0x000fc8000fffe0ff */
[----:B------:R-:W-:Y:S01]  /*1050*/  IADD3 R9, PT, PT, R8, UR4, RZ ;  /* 0x0000000408097c10 */ /* 0x000fe2000fffe0ff */
[----:B------:R-:W-:Y:S01]  /*1060*/  IMAD R11, R10, R16, R3 ;  /* 0x000000100a0b7224 */ /* 0x000fe200078e0203 */
[----:B------:R-:W1:Y:S03]  /*1070*/  LDC.64 R4, c[0x0][0x388] ;  /* 0x0000e200ff047b82 */ /* 0x000e660000000a00 */
[----:B0-----:R-:W-:-:S05]  /*1080*/  IMAD.WIDE R6, R9, 0x4, R6 ;  /* 0x0000000409067825 */ /* 0x001fca00078e0206 */
[----:B------:R-:W2:Y:S01]  /*1090*/  LDG.E.CONSTANT R12, desc[UR10][R6.64] ;  /* 0x0000000a060c7981 */ /* 0x000ea2000c1e9900 */
[----:B-1----:R-:W-:Y:S01]  /*10a0*/  IMAD.WIDE R8, R11, 0x4, R4 ;  /* 0x000000040b087825 */ /* 0x002fe200078e0204 */
[----:B------:R-:W-:Y:S02]  /*10b0*/  IADD3 R10, PT, PT, R10, 0x10, RZ ;  /* 0x000000100a0a7810 */ /* 0x000fe40007ffe0ff */
[----:B------:R-:W3:Y:S04]  /*10c0*/  LDG.E.CONSTANT R22, desc[UR10][R6.64+0x40] ;  /* 0x0000400a06167981 */ /* 0x000ee8000c1e9900 */
[----:B------:R-:W4:Y:S01]  /*10d0*/  LDG.E.CONSTANT R24, desc[UR10][R8.64] ;  /* 0x0000000a08187981 */ /* 0x000f22000c1e9900 */
[----:B------:R-:W-:-:S04]  /*10e0*/  IMAD R11, R10, R16, R3 ;  /* 0x000000100a0b7224 */ /* 0x000fc800078e0203 */
[----:B------:R-:W-:-:S05]  /*10f0*/  IMAD.WIDE R4, R11, 0x4, R4 ;  /* 0x000000040b047825 */ /* 0x000fca00078e0204 */
[----:B------:R0:W5:Y:S01]  /*1100*/  LDG.E.CONSTANT R18, desc[UR10][R4.64] ;  /* 0x0000000a04127981 */ /* 0x000162000c1e9900 */
[----:B------:R-:W1:Y:S01]  /*1110*/  S2UR UR6, SR_CgaCtaId ;  /* 0x00000000000679c3 */ /* 0x000e620000008800 */
[----:B------:R-:W-:Y:S02]  /*1120*/  UMOV UR5, 0x400 ;  /* 0x0000040000057882 */ /* 0x000fe40000000000 */
[----:B------:R-:W-:Y:S02]  /*1130*/  UIADD3 UR7, UPT, UPT, UR5, 0x400, URZ ;  /* 0x0000040005077890 */ /* 0x000fe4000fffe0ff */
[----:B-1----:R-:W-:Y:S02]  /*1140*/  ULEA UR5, UR6, UR5, 0x18 ;  /* 0x0000000506057291 */ /* 0x002fe4000f8ec0ff */
[----:B------:R-:W-:-:S04]  /*1150*/  ULEA UR7, UR6, UR7, 0x18 ;  /* 0x0000000706077291 */ /* 0x000fc8000f8ec0ff */
[----:B------:R-:W-:Y:S02]  /*1160*/  LEA R21, R2, UR5, 0x6 ;  /* 0x0000000502157c11 */ /* 0x000fe4000f8e30ff */
[C---:B------:R-:W-:Y:S02]  /*1170*/  LEA R19, R0.reuse, UR7, 0x2 ;  /* 0x0000000700137c11 */ /* 0x040fe4000f8e10ff */
[----:B------:R-:W-:Y:S02]  /*1180*/  LEA R25, R0, R21, 0x2 ;  /* 0x0000001500197211 */ /* 0x000fe400078e10ff */
[----:B------:R-:W-:-:S03]  /*1190*/  LEA R23, R2, R19, 0x6 ;  /* 0x0000001302177211 */ /* 0x000fc600078e30ff */
[----:B--2---:R-:W-:Y:S04]  /*11a0*/  STS [R25], R12 ;  /* 0x0000000c19007388 */ /* 0x004fe80000000800 */
[----:B----4-:R-:W-:Y:S01]  /*11b0*/  STS [R23], R24 ;  /* 0x0000001817007388 */ /* 0x010fe20000000800 */
[----:B------:R-:W-:Y:S06]  /*11c0*/  BAR.SYNC.DEFER_BLOCKING 0x0 ;  /* 0x0000000000007b1d */ /* 0x000fec0000010000 */
[----:B0-----:R-:W-:Y:S04]  /*11d0*/  LDS R5, [R19] ;  /* 0x0000000013057984 */ /* 0x001fe80000000800 */
[----:B------:R-:W0:Y:S04]  /*11e0*/  LDS.128 R8, [R21] ;  /* 0x0000000015087984 */ /* 0x000e280000000c00 */
[----:B------:R-:W1:Y:S04]  /*11f0*/  LDS R13, [R19+0x40] ;  /* 0x00004000130d7984 */ /* 0x000e680000000800 */
[----:B------:R-:W2:Y:S04]  /*1200*/  LDS R26, [R19+0x80] ;  /* 0x00008000131a7984 */ /* 0x000ea80000000800 */
[----:B------:R-:W4:Y:S04]  /*1210*/  LDS R14, [R19+0xc0] ;  /* 0x0000c000130e7984 */ /* 0x000f280000000800 */
[----:B------:R-:W-:Y:S04]  /*1220*/  LDS R15, [R19+0x100] ;  /* 0x00010000130f7984 */ /* 0x000fe80000000800 */
[----:B------:R-:W-:Y:S04]  /*1230*/  LDS R12, [R19+0x140] ;  /* 0x00014000130c7984 */ /* 0x000fe80000000800 */
[----:B------:R-:W-:Y:S04]  /*1240*/  LDS R29, [R19+0x280] ;  /* 0x00028000131d7984 */ /* 0x000fe80000000800 */
[----:B------:R-:W-:Y:S04]  /*1250*/  LDS R24, [R19+0x2c0] ;  /* 0x0002c00013187984 */ /* 0x000fe80000000800 */
[----:B------:R-:W-:Y:S01]  /*1260*/  LDS R27, [R19+0x380] ;  /* 0x00038000131b7984 */ /* 0x000fe20000000800 */
[----:B0-----:R-:W-:-:S03]  /*1270*/  FFMA R8, R8, R5, R20 ;  /* 0x0000000508087223 */ /* 0x001fc60000000014 */
[----:B------:R-:W0:Y:S01]  /*1280*/  LDS.128 R4, [R21+0x10] ;  /* 0x0000100015047984 */ /* 0x000e220000000c00 */
[----:B-1----:R-:W-:-:S03]  /*1290*/  FFMA R9, R13, R9, R8 ;  /* 0x000000090d097223 */ /* 0x002fc60000000008 */
[----:B------:R-:W1:Y:S01]  /*12a0*/  LDS R13, [R19+0x180] ;  /* 0x00018000130d7984 */ /* 0x000e620000000800 */
[----:B--2---:R-:W-:-:S03]  /*12b0*/  FFMA R9, R26, R10, R9 ;  /* 0x0000000a1a097223 */ /* 0x004fc60000000009 */
[----:B------:R-:W-:Y:S01]  /*12c0*/  LDS R20, [R19+0x200] ;  /* 0x0002000013147984 */ /* 0x000fe20000000800 */
[----:B----4-:R-:W-:-:S03]  /*12d0*/  FFMA R9, R14, R11, R9 ;  /* 0x0000000b0e097223 */ /* 0x010fc60000000009 */
[----:B------:R-:W2:Y:S04]  /*12e0*/  LDS R14, [R19+0x1c0] ;  /* 0x0001c000130e7984 */ /* 0x000ea80000000800 */
[----:B------:R-:W-:Y:S01]  /*12f0*/  LDS R26, [R19+0x300] ;  /* 0x00030000131a7984 */ /* 0x000fe20000000800 */
[----:B0-----:R-:W-:-:S03]  /*1300*/  FFMA R15, R4, R15, R9 ;  /* 0x0000000f040f7223 */ /* 0x001fc60000000009 */
[----:B------:R-:W0:Y:S01]  /*1310*/  LDS.128 R8, [R21+0x20] ;  /* 0x0000200015087984 */ /* 0x000e220000000c00 */
[----:B------:R-:W-:-:S03]  /*1320*/  FFMA R12, R12, R5, R15 ;  /* 0x000000050c0c7223 */ /* 0x000fc6000000000f */
[----:B------:R-:W4:Y:S01]  /*1330*/  LDS R4, [R19+0x240] ;  /* 0x0002400013047984 */ /* 0x000f220000000800 */
[----:B-1----:R-:W-:-:S04]  /*1340*/  FFMA R13, R13, R6, R12 ;  /* 0x000000060d0d7223 */ /* 0x002fc8000000000c */
[----:B--2---:R-:W-:Y:S02]  /*1350*/  FFMA R7, R14, R7, R13 ;  /* 0x000000070e077223 */ /* 0x004fe4000000000d */
[----:B------:R-:W1:Y:S02]  /*1360*/  LDS.128 R12, [R21+0x30] ;  /* 0x00003000150c7984 */ /* 0x000e640000000c00 */
[----:B0-----:R-:W-:Y:S02]  /*1370*/  FFMA R7, R8, R20, R7 ;  /* 0x0000001408077223 */ /* 0x001fe40000000007 */
[----:B------:R-:W0:Y:S04]  /*1380*/  LDS R8, [R19+0x340] ;  /* 0x0003400013087984 */ /* 0x000e280000000800 */
[----:B------:R-:W2:Y:S01]  /*1390*/  LDS R20, [R19+0x3c0] ;  /* 0x0003c00013147984 */ /* 0x000ea20000000800 */
[----:B------:R-:W-:Y:S06]  /*13a0*/  BAR.SYNC.DEFER_BLOCKING 0x0 ;  /* 0x0000000000007b1d */ /* 0x000fec0000010000 */
[----:B---3--:R-:W-:Y:S04]  /*13b0*/  STS [R25], R22 ;  /* 0x0000001619007388 */ /* 0x008fe80000000800 */
[----:B-----5:R-:W-:Y:S01]  /*13c0*/  STS [R23], R18 ;  /* 0x0000001217007388 */ /* 0x020fe20000000800 */
[----:B------:R-:W-:Y:S01]  /*13d0*/  BAR.SYNC.DEFER_BLOCKING 0x0 ;  /* 0x0000000000007b1d */ /* 0x000fe20000010000 */
[----:B----4-:R-:W-:-:S04]  /*13e0*/  FFMA R9, R4, R9, R7 ;  /* 0x0000000904097223 */ /* 0x010fc80000000007 */
[----:B------:R-:W-:-:S04]  /*13f0*/  FFMA R9, R29, R10, R9 ;  /* 0x0000000a1d097223 */ /* 0x000fc80000000009 */
[----:B------:R-:W-:-:S04]  /*1400*/  FFMA R9, R24, R11, R9 ;  /* 0x0000000b18097223 */ /* 0x000fc80000000009 */
[----:B-1----:R-:W-:Y:S01]  /*1410*/  FFMA R9, R12, R26, R9 ;  /* 0x0000001a0c097223 */ /* 0x002fe20000000009 */
[----:B------:R-:W-:Y:S04]  /*1420*/  LDS R28, [R19] ;  /* 0x00000000131c7984 */ /* 0x000fe80000000800 */
[----:B------:R-:W1:Y:S04]  /*1430*/  LDS.128 R4, [R21] ;  /* 0x0000000015047984 */ /* 0x000e680000000c00 */
[----:B------:R-:W3:Y:S04]  /*1440*/  LDS R18, [R19+0x40] ;  /* 0x0000400013127984 */ /* 0x000ee80000000800 */
[----:B------:R-:W4:Y:S01]  /*1450*/  LDS R29, [R19+0x80] ;  /* 0x00008000131d7984 */ /* 0x000f220000000800 */
[----:B0-----:R-:W-:-:S03]  /*1460*/  FFMA R12, R8, R13, R9 ;  /* 0x0000000d080c7223 */ /* 0x001fc60000000009 */
[----:B------:R-:W0:Y:S04]  /*1470*/  LDS R24, [R19+0xc0] ;  /* 0x0000c00013187984 */ /* 0x000e280000000800 */
[----:B------:R-:W-:Y:S04]  /*1480*/  LDS R25, [R19+0x100] ;  /* 0x0001000013197984 */ /* 0x000fe80000000800 */
[----:B------:R-:W5:Y:S04]  /*1490*/  LDS.128 R8, [R21+0x10] ;  /* 0x0000100015087984 */ /* 0x000f680000000c00 */
[----:B------:R-:W5:Y:S01]  /*14a0*/  LDS R22, [R19+0x140] ;  /* 0x0001400013167984 */ /* 0x000f620000000800 */
[----:B------:R-:W-:-:S03]  /*14b0*/  FFMA R27, R27, R14, R12 ;  /* 0x0000000e1b1b7223 */ /* 0x000fc6000000000c */
[----:B------:R-:W5:Y:S01]  /*14c0*/  LDS R23, [R19+0x180] ;  /* 0x0001800013177984 */ /* 0x000f620000000800 */
[----:B--2---:R-:W-:-:S03]  /*14d0*/  FFMA R15, R20, R15, R27 ;  /* 0x0000000f140f7223 */ /* 0x004fc6000000001b */
[----:B------:R-:W2:Y:S04]  /*14e0*/  LDS R20, [R19+0x1c0] ;  /* 0x0001c00013147984 */ /* 0x000ea80000000800 */
[----:B------:R-:W-:Y:S01]  /*14f0*/  LDS R27, [R19+0x200] ;  /* 0x00020000131b7984 */ /* 0x000fe20000000800 */
[----:B-1----:R-:W-:-:S04]  /*1500*/  FFMA R15, R4, R28, R15 ;  /* 0x0000001c040f7223 */ /* 0x002fc8000000000f */
[----:B---3--:R-:W-:Y:S02]  /*1510*/  FFMA R18, R18, R5, R15 ;  /* 0x0000000512127223 */ /* 0x008fe4000000000f */
[----:B------:R-:W1:Y:S02]  /*1520*/  LDS.128 R12, [R21+0x20] ;  /* 0x00002000150c7984 */ /* 0x000e640000000c00 */
[----:B----4-:R-:W-:Y:S02]  /*1530*/  FFMA R29, R29, R6, R18 ;  /* 0x000000061d1d7223 */ /* 0x010fe40000000012 */
[----:B------:R-:W3:Y:S02]  /*1540*/  LDS R18, [R19+0x240] ;  /* 0x0002400013127984 */ /* 0x000ee40000000800 */
[----:B0-----:R-:W-:Y:S02]  /*1550*/  FFMA R7, R24, R7, R29 ;  /* 0x0000000718077223 */ /* 0x001fe4000000001d */
[----:B------:R-:W0:Y:S04]  /*1560*/  LDS R29, [R19+0x280] ;  /* 0x00028000131d7984 */ /* 0x000e280000000800 */
[----:B------:R-:W-:Y:S01]  /*1570*/  LDS R24, [R19+0x3c0] ;  /* 0x0003c00013187984 */ /* 0x000fe20000000800 */
[----:B-----5:R-:W-:-:S03]  /*1580*/  FFMA R7, R8, R25, R7 ;  /* 0x0000001908077223 */ /* 0x020fc60000000007 */
[----:B------:R-:W4:Y:S01]  /*1590*/  LDS R8, [R19+0x2c0] ;  /* 0x0002c00013087984 */ /* 0x000f220000000800 */
[----:B------:R-:W-:-:S03]  /*15a0*/  FFMA R26, R22, R9, R7 ;  /* 0x00000009161a7223 */ /* 0x000fc60000000007 */
[----:B------:R-:W-:Y:S04]  /*15b0*/  LDS R9, [R19+0x300] ;  /* 0x0003000013097984 */ /* 0x000fe80000000800 */
[----:B------:R-:W5:Y:S04]  /*15c0*/  LDS.128 R4, [R21+0x30] ;  /* 0x0000300015047984 */ /* 0x000f680000000c00 */
[----:B------:R-:W5:Y:S04]  /*15d0*/  LDS R22, [R19+0x340] ;  /* 0x0003400013167984 */ /* 0x000f680000000800 */
[----:B------:R-:W5:Y:S01]  /*15e0*/  LDS R25, [R19+0x380] ;  /* 0x0003800013197984 */ /* 0x000f620000000800 */
[----:B------:R-:W-:-:S04]  /*15f0*/  FFMA R23, R23, R10, R26 ;  /* 0x0000000a17177223 */ /* 0x000fc8000000001a */
[----:B--2---:R-:W-:-:S04]  /*1600*/  FFMA R11, R20, R11, R23 ;  /* 0x0000000b140b7223 */ /* 0x004fc80000000017 */
[----:B-1----:R-:W-:-:S04]  /*1610*/  FFMA R11, R12, R27, R11 ;  /* 0x0000001b0c0b7223 */ /* 0x002fc8000000000b */
[----:B---3--:R-:W-:-:S04]  /*1620*/  FFMA R18, R18, R13, R11 ;  /* 0x0000000d12127223 */ /* 0x008fc8000000000b */
[----:B0-----:R-:W-:-:S04]  /*1630*/  FFMA R29, R29, R14, R18 ;  /* 0x0000000e1d1d7223 */ /* 0x001fc80000000012 */
[----:B----4-:R-:W-:-:S04]  /*1640*/  FFMA R15, R8, R15, R29 ;  /* 0x0000000f080f7223 */ /* 0x010fc8000000001d */
[----:B-----5:R-:W-:-:S04]  /*1650*/  FFMA R9, R4, R9, R15 ;  /* 0x0000000904097223 */ /* 0x020fc8000000000f */
[----:B------:R-:W-:-:S04]  /*1660*/  FFMA R22, R22, R5, R9 ;  /* 0x0000000516167223 */ /* 0x000fc80000000009 */
[----:B------:R-:W-:Y:S01]  /*1670*/  FFMA R25, R25, R6, R22 ;  /* 0x0000000619197223 */ /* 0x000fe20000000016 */
[----:B------:R-:W-:-:S03]  /*1680*/  UIADD3 UR4, UPT, UPT, UR4, 0x20, URZ ;  /* 0x0000002004047890 */ /* 0x000fc6000fffe0ff */
[----:B------:R-:W-:Y:S01]  /*1690*/  FFMA R20, R24, R7, R25 ;  /* 0x0000000718147223 */ /* 0x000fe20000000019 */
[----:B------:R-:W-:Y:S08]  /*16a0*/  BAR.SYNC.DEFER_BLOCKING 0x0 ;  /* 0x0000000000007b1d */ /* 0x000ff00000010000 */
.L_x_5:
[----:B------:R-:W-:Y:S05]  /*16b0*/  BRA.U UP0, `(.L_x_2) ;  /* 0x0000000100ec7547 */ /* 0x000fea000b800000 */
        /* <DEDUP_REMOVED lines=25> */
[----:B------:R-:W2:Y:S04]  /*1850*/  LDS R24, [R19+0x80] ;  /* 0x0000800013187984 */ /* 0x000ea80000000800 */
[----:B------:R-:W3:Y:S04]  /*1860*/  LDS R22, [R19+0xc0] ;  /* 0x0000c00013167984 */ /* 0x000ee80000000800 */
[----:B------:R-:W-:Y:S04]  /*1870*/  LDS R21, [R19+0x100] ;  /* 0x0001000013157984 */ /* 0x000fe80000000800 */
[----:B------:R-:W4:Y:S04]  /*1880*/  LDS.128 R8, [R25+0x10] ;  /* 0x0000100019087984 */ /* 0x000f280000000c00 */
[----:B------:R-:W5:Y:S04]  /*1890*/  LDS R0, [R19+0x140] ;  /* 0x0001400013007984 */ /* 0x000f680000000800 */
[----:B------:R-:W5:Y:S04]  /*18a0*/  LDS R23, [R19+0x180] ;  /* 0x0001800013177984 */ /* 0x000f680000000800 */
[----:B------:R-:W5:Y:S04]  /*18b0*/  LDS R2, [R19+0x1c0] ;  /* 0x0001c00013027984 */ /* 0x000f680000000800 */
[----:B------:R-:W-:Y:S01]  /*18c0*/  LDS R27, [R19+0x200] ;  /* 0x00020000131b7984 */ /* 0x000fe20000000800 */
[----:B0-----:R-:W-:-:S03]  /*18d0*/  FFMA R4, R4, R15, R20 ;  /* 0x0000000f04047223 */ /* 0x001fc60000000014 */
[----:B------:R-:W-:Y:S04]  /*18e0*/  LDS R18, [R19+0x240] ;  /* 0x0002400013127984 */ /* 0x000fe80000000800 */
[----:B------:R-:W0:Y:S01]  /*18f0*/  LDS.128 R12, [R25+0x20] ;  /* 0x00002000190c7984 */ /* 0x000e220000000c00 */
[----:B-1----:R-:W-:-:S03]  /*1900*/  FFMA R5, R29, R5, R4 ;  /* 0x000000051d057223 */ /* 0x002fc60000000004 */
[----:B------:R-:W1:Y:S01]  /*1910*/  LDS R29, [R19+0x280] ;  /* 0x00028000131d7984 */ /* 0x000e620000000800 */
[----:B--2---:R-:W-:-:S03]  /*1920*/  FFMA R5, R24, R6, R5 ;  /* 0x0000000618057223 */ /* 0x004fc60000000005 */
[----:B------:R-:W2:Y:S01]  /*1930*/  LDS R20, [R19+0x2c0] ;  /* 0x0002c00013147984 */ /* 0x000ea20000000800 */
[----:B---3--:R-:W-:-:S03]  /*1940*/  FFMA R24, R22, R7, R5 ;  /* 0x0000000716187223 */ /* 0x008fc60000000005 */
[----:B------:R-:W-:Y:S04]  /*1950*/  LDS R22, [R19+0x300] ;  /* 0x0003000013167984 */ /* 0x000fe80000000800 */
[----:B------:R-:W3:Y:S01]  /*1960*/  LDS.128 R4, [R25+0x30] ;  /* 0x0000300019047984 */ /* 0x000ee20000000c00 */
[----:B----4-:R-:W-:-:S03]  /*1970*/  FFMA R21, R8, R21, R24 ;  /* 0x0000001508157223 */ /* 0x010fc60000000018 */
[----:B------:R-:W4:Y:S01]  /*1980*/  LDS R8, [R19+0x340] ;  /* 0x0003400013087984 */ /* 0x000f220000000800 */
[----:B-----5:R-:W-:-:S03]  /*1990*/  FFMA R24, R0, R9, R21 ;  /* 0x0000000900187223 */ /* 0x020fc60000000015 */
[----:B------:R-:W5:Y:S04]  /*19a0*/  LDS R9, [R19+0x380] ;  /* 0x0003800013097984 */ /* 0x000f680000000800 */
[----:B------:R-:W5:Y:S01]  /*19b0*/  LDS R0, [R19+0x3c0] ;  /* 0x0003c00013007984 */ /* 0x000f620000000800 */
[----:B------:R-:W-:-:S04]  /*19c0*/  FFMA R23, R23, R10, R24 ;  /* 0x0000000a17177223 */ /* 0x000fc80000000018 */
[----:B------:R-:W-:-:S04]  /*19d0*/  FFMA R11, R2, R11, R23 ;  /* 0x0000000b020b7223 */ /* 0x000fc80000000017 */
[----:B0-----:R-:W-:-:S04]  /*19e0*/  FFMA R11, R12, R27, R11 ;  /* 0x0000001b0c0b7223 */ /* 0x001fc8000000000b */
[----:B------:R-:W-:-:S04]  /*19f0*/  FFMA R18, R18, R13, R11 ;  /* 0x0000000d12127223 */ /* 0x000fc8000000000b */
[----:B-1----:R-:W-:-:S04]  /*1a00*/  FFMA R29, R29, R14, R18 ;  /* 0x0000000e1d1d7223 */ /* 0x002fc80000000012 */
[----:B--2---:R-:W-:-:S04]  /*1a10*/  FFMA R15, R20, R15, R29 ;  /* 0x0000000f140f7223 */ /* 0x004fc8000000001d */
[----:B---3--:R-:W-:-:S04]  /*1a20*/  FFMA R15, R4, R22, R15 ;  /* 0x00000016040f7223 */ /* 0x008fc8000000000f */
[----:B----4-:R-:W-:-:S04]  /*1a30*/  FFMA R8, R8, R5, R15 ;  /* 0x0000000508087223 */ /* 0x010fc8000000000f */
[----:B-----5:R-:W-:-:S04]  /*1a40*/  FFMA R9, R9, R6, R8 ;  /* 0x0000000609097223 */ /* 0x020fc80000000008 */
[----:B------:R-:W-:Y:S01]  /*1a50*/  FFMA R20, R0, R7, R9 ;  /* 0x0000000700147223 */ /* 0x000fe20000000009 */
[----:B------:R-:W-:Y:S06]  /*1a60*/  BAR.SYNC.DEFER_BLOCKING 0x0 ;  /* 0x0000000000007b1d */ /* 0x000fec0000010000 */
.L_x_2:
[----:B------:R-:W0:Y:S01]  /*1a70*/  LDC.64 R4, c[0x0][0x390] ;  /* 0x0000e400ff047b82 */ /* 0x000e220000000a00 */
[----:B------:R-:W-:-:S04]  /*1a80*/  IMAD R3, R17, R16, R3 ;  /* 0x0000001011037224 */ /* 0x000fc800078e0203 */
[----:B0-----:R-:W-:-:S05]  /*1a90*/  IMAD.WIDE R2, R3, 0x4, R4 ;  /* 0x0000000403027825 */ /* 0x001fca00078e0204 */
[----:B------:R-:W-:Y:S01]  /*1aa0*/  STG.E desc[UR10][R2.64], R20 ;  /* 0x0000001402007986 */ /* 0x000fe2000c10190a */
[----:B------:R-:W-:Y:S05]  /*1ab0*/  EXIT ;  /* 0x000000000000794d */ /* 0x000fea0003800000 */
.L_x_6:
[----:B------:R-:W-:-:S00]  /*1ac0*/  BRA `(.L_x_6) ;  /* 0xfffffffc00fc7947 */ /* 0x000fc0000383ffff */
[----:B------:R-:W-:-:S00]  /*1ad0*/  NOP ;  /* 0x0000000000007918 */ /* 0x000fc00000000000 */
        /* <DEDUP_REMOVED lines=10> */
.L_x_15:


//--------------------- .text._Z9aTb16_gpuPKfS0_Pfiii --------------------------
	.section	.text._Z9aTb16_gpuPKfS0_Pfiii,"ax",@progbits
	.align	128
        .global         _Z9aTb16_gpuPKfS0_Pfiii
        .type           _Z9aTb16_gpuPKfS0_Pfiii,@function
        .size           _Z9aTb16_gpuPKfS0_Pfiii,(.L_x_16 - _Z9aTb16_gpuPKfS0_Pfiii)
        .other          _Z9aTb16_gpuPKfS0_Pfiii,@"STO_CUDA_ENTRY STV_DEFAULT"
_Z9aTb16_gpuPKfS0_Pfiii:
.text._Z9aTb16_gpuPKfS0_Pfiii:
[----:B------:R-:W-:Y:S01]  /*0000*/  LDC R1, c[0x0][0x37c] ;  /* 0x0000df00ff017b82 */ /* 0x000fe20000000800 */
[----:B------:R-:W0:Y:S07]  /*0010*/  S2R R0, SR_TID.X ;  /* 0x0000000000007919 */ /* 0x000e2e0000002100 */
[----:B------:R-:W1:Y:S01]  /*0020*/  LDC R5, c[0x0][0x364] ;  /* 0x0000d900ff057b82 */ /* 0x000e620000000800 */
[----:B------:R-:W2:Y:S01]  /*0030*/  LDCU.64 UR6, c[0x0][0x398] ;  /* 0x00007300ff0677ac */ /* 0x000ea20008000a00 */
[----:B------:R-:W1:Y:S06]  /*0040*/  S2R R2, SR_TID.Y ;  /* 0x0000000000027919 */ /* 0x000e6c0000002200 */
[----:B------:R-:W0:Y:S08]  /*0050*/  S2UR UR5, SR_CTAID.X ;  /* 0x00000000000579c3 */ /* 0x000e300000002500 */
[----:B------:R-:W0:Y:S08]  /*0060*/  LDC R3, c[0x0][0x360] ;  /* 0x0000d800ff037b82 */ /* 0x000e300000000800 */
[----:B------:R-:W1:Y:S01]  /*0070*/  S2UR UR4, SR_CTAID.Y ;  /* 0x00000000000479c3 */ /* 0x000e620000002600 */
[----:B0-----:R-:W-:-:S05]  /*0080*/  IMAD R3, R3, UR5, R0 ;  /* 0x0000000503037c24 */ /* 0x001fca000f8e0200 */
[----:B--2---:R-:W-:Y:S01]  /*0090*/  ISETP.GE.AND P0, PT, R3, UR7, PT ;  /* 0x0000000703007c0c */ /* 0x004fe2000bf06270 */
[----:B-1----:R-:W-:-:S05]  /*00a0*/  IMAD R4, R5, UR4, R2 ;  /* 0x0000000405047c24 */ /* 0x002fca000f8e0202 */
[----:B------:R-:W-:-:S13]  /*00b0*/  ISETP.GE.OR P0, PT, R4, UR6, P0 ;  /* 0x0000000604007c0c */ /* 0x000fda0008706670 */
[----:B------:R-:W-:Y:S05]  /*00c0*/  @P0 EXIT ;  /* 0x000000000000094d */ /* 0x000fea0003800000 */
[----:B------:R-:W0:Y:S01]  /*00d0*/  LDCU UR4, c[0x0][0x3a0] ;  /* 0x00007400ff0477ac */ /* 0x000e220008000800 */
[----:B------:R-:W-:Y:S01]  /*00e0*/  HFMA2 R5, -RZ, RZ, 0, 0 ;  /* 0x00000000ff057431 */ /* 0x000fe200000001ff */
[----:B------:R-:W1:Y:S01]  /*00f0*/  LDCU.64 UR8, c[0x0][0x358] ;  /* 0x00006b00ff0877ac */ /* 0x000e620008000a00 */
[----:B0-----:R-:W-:-:S09]  /*0100*/  UISETP.GE.AND UP0, UPT, UR4, 0x1, UPT ;  /* 0x000000010400788c */ /* 0x001fd2000bf06270 */
[----:B-1----:R-:W-:Y:S05]  /*0110*/  BRA.U !UP0, `(.L_x_7) ;  /* 0x0000000d08bc7547 */ /* 0x002fea000b800000 */
[----:B------:R-:W0:Y:S01]  /*0120*/  S2UR UR6, SR_CgaCtaId ;  /* 0x00000000000679c3 */ /* 0x000e220000008800 */
[----:B------:R-:W-:Y:S01]  /*0130*/  UMOV UR4, 0x400 ;  /* 0x0000040000047882 */ /* 0x000fe20000000000 */
[----:B------:R-:W-:Y:S01]  /*0140*/  MOV R5, RZ ;  /* 0x000000ff00057202 */ /* 0x000fe20000000f00 */
[----:B------:R-:W-:Y:S02]  /*0150*/  UIADD3 UR5, UPT, UPT, UR4, 0x4000, URZ ;  /* 0x0000400004057890 */ /* 0x000fe4000fffe0ff */
[----:B0-----:R-:W-:Y:S02]  /*0160*/  ULEA UR4, UR6, UR4, 0x18 ;  /* 0x0000000406047291 */ /* 0x001fe4000f8ec0ff */
[----:B------:R-:W-:-:S04]  /*0170*/  ULEA UR5, UR6, UR5, 0x18 ;  /* 0x0000000506057291 */ /* 0x000fc8000f8ec0ff */
[----:B------:R-:W-:Y:S01]  /*0180*/  LEA R7, R2, UR4, 0x2 ;  /* 0x0000000402077c11 */ /* 0x000fe2000f8e10ff */
[----:B------:R-:W-:Y:S01]  /*0190*/  UMOV UR4, URZ ;  /* 0x000000ff00047c82 */ /* 0x000fe20008000000 */
[C---:B------:R-:W-:Y:S02]  /*01a0*/  LEA R9, R0.reuse, UR5, 0x2 ;  /* 0x0000000500097c11 */ /* 0x040fe4000f8e10ff */
[----:B------:R-:W-:Y:S02]  /*01b0*/  LEA R6, R0, R7, 0x6 ;  /* 0x0000000700067211 */ /* 0x000fe400078e30ff */
[----:B------:R-:W-:Y:S02]  /*01c0*/  LEA R8, R2, R9, 0x6 ;  /* 0x0000000902087211 */ /* 0x000fe400078e30ff */
[----:B------:R-:W-:Y:S02]  /*01d0*/  IADD3 R7, PT, PT, R7, 0x200, RZ ;  /* 0x0000020007077810 */ /* 0x000fe40007ffe0ff */
[----:B------:R-:W-:-:S07]  /*01e0*/  IADD3 R9, PT, PT, R9, 0x200, RZ ;  /* 0x0000020009097810 */ /* 0x000fce0007ffe0ff */
.L_x_9:
[----:B------:R-:W0:Y:S01]  /*01f0*/  LDC.64 R18, c[0x0][0x380] ;  /* 0x0000e000ff127b82 */ /* 0x000e220000000a00 */
[----:B------:R-:W1:Y:S01]  /*0200*/  LDCU.64 UR6, c[0x0][0x398] ;  /* 0x00007300ff0677ac */ /* 0x000e620008000a00 */
[----:B------:R-:W-:Y:S02]  /*0210*/  IADD3 R23, PT, PT, R0, UR4, RZ ;  /* 0x0000000400177c10 */ /* 0x000fe4000fffe0ff */
[----:B------:R-:W-:Y:S01]  /*0220*/  IADD3 R22, PT, PT, R2, UR4, RZ ;  /* 0x0000000402167c10 */ /* 0x000fe2000fffe0ff */
[----:B------:R-:W2:Y:S01]  /*0230*/  LDCU UR5, c[0x0][0x3a0] ;  /* 0x00007400ff0577ac */ /* 0x000ea20008000800 */
[C---:B------:R-:W-:Y:S02]  /*0240*/  IADD3 R11, PT, PT, R23.reuse, 0x10, RZ ;  /* 0x00000010170b7810 */ /* 0x040fe40007ffe0ff */
[----:B------:R-:W3:Y:S01]  /*0250*/  LDC.64 R14, c[0x0][0x388] ;  /* 0x0000e200ff0e7b82 */ /* 0x000ee20000000a00 */
[----:B------:R-:W-:Y:S01]  /*0260*/  IADD3 R10, PT, PT, R22, 0x10, RZ ;  /* 0x00000010160a7810 */ /* 0x000fe20007ffe0ff */
[----:B-1----:R-:W-:-:S02]  /*0270*/  IMAD R21, R23, UR6, R4 ;  /* 0x0000000617157c24 */ /* 0x002fc4000f8e0204 */
[----:B------:R-:W-:Y:S02]  /*0280*/  IMAD R27, R22, UR7, R3 ;  /* 0x00000007161b7c24 */ /* 0x000fe4000f8e0203 */
[----:B------:R-:W-:Y:S02]  /*0290*/  IMAD R11, R11, UR6, R4 ;  /* 0x000000060b0b7c24 */ /* 0x000fe4000f8e0204 */
[----:B0-----:R-:W-:-:S04]  /*02a0*/  IMAD.WIDE R20, R21, 0x4, R18 ;  /* 0x0000000415147825 */ /* 0x001fc800078e0212 */
[----:B------:R-:W-:Y:S01]  /*02b0*/  IMAD.WIDE R16, R11, 0x4, R18 ;  /* 0x000000040b107825 */ /* 0x000fe200078e0212 */
[----:B------:R0:W4:Y:S03]  /*02c0*/  LDG.E.CONSTANT R29, desc[UR8][R20.64] ;  /* 0x00000008141d7981 */ /* 0x000126000c1e9900 */
[----:B---3--:R-:W-:Y:S01]  /*02d0*/  IMAD.WIDE R26, R27, 0x4, R14 ;  /* 0x000000041b1a7825 */ /* 0x008fe200078e020e */
[----:B------:R1:W3:Y:S03]  /*02e0*/  LDG.E.CONSTANT R25, desc[UR8][R16.64] ;  /* 0x0000000810197981 */ /* 0x0002e6000c1e9900 */
[----:B------:R-:W-:Y:S01]  /*02f0*/  IMAD R13, R10, UR7, R3 ;  /* 0x000000070a0d7c24 */ /* 0x000fe2000f8e0203 */
[----:B------:R-:W-:Y:S01]  /*0300*/  IADD3 R11, PT, PT, R23, 0x20, RZ ;  /* 0x00000020170b7810 */ /* 0x000fe20007ffe0ff */
[----:B------:R-:W5:Y:S01]  /*0310*/  LDG.E.CONSTANT R26, desc[UR8][R26.64] ;  /* 0x000000081a1a7981 */ /* 0x000f62000c1e9900 */
[----:B------:R-:W-:Y:S01]  /*0320*/  IADD3 R10, PT, PT, R22, 0x20, RZ ;  /* 0x00000020160a7810 */ /* 0x000fe20007ffe0ff */
[----:B------:R-:W-:-:S04]  /*0330*/  IMAD.WIDE R12, R13, 0x4, R14 ;  /* 0x000000040d0c7825 */ /* 0x000fc800078e020e */
[----:B------:R-:W-:Y:S02]  /*0340*/  IMAD R11, R11, UR6, R4 ;  /* 0x000000060b0b7c24 */ /* 0x000fe4000f8e0204 */
[----:B------:R-:W-:Y:S01]  /*0350*/  IMAD R24, R10, UR7, R3 ;  /* 0x000000070a187c24 */ /* 0x000fe2000f8e0203 */
[----:B------:R-:W2:Y:S01]  /*0360*/  LDG.E.CONSTANT R27, desc[UR8][R12.64] ;  /* 0x000000080c1b7981 */ /* 0x000ea2000c1e9900 */
[----:B------:R-:W-:-:S04]  /*0370*/  IMAD.WIDE R10, R11, 0x4, R18 ;  /* 0x000000040b0a7825 */ /* 0x000fc800078e0212 */
[----:B0-----:R-:W-:Y:S02]  /*0380*/  IMAD.WIDE R20, R24, 0x4, R14 ;  /* 0x0000000418147825 */ /* 0x001fe400078e020e */
[----:B------:R0:W2:Y:S04]  /*0390*/  LDG.E.CONSTANT R24, desc[UR8][R10.64] ;  /* 0x000000080a187981 */ /* 0x0000a8000c1e9900 */
[----:B------:R0:W2:Y:S01]  /*03a0*/  LDG.E.CONSTANT R21, desc[UR8][R20.64] ;  /* 0x0000000814157981 */ /* 0x0000a2000c1e9900 */
[----:B------:R-:W-:-:S05]  /*03b0*/  IADD3 R28, PT, PT, R23, 0x30, RZ ;  /* 0x00000030171c7810 */ /* 0x000fca0007ffe0ff */
[----:B-1----:R-:W-:Y:S01]  /*03c0*/  IMAD R17, R28, UR6, R4 ;  /* 0x000000061c117c24 */ /* 0x002fe2000f8e0204 */
[----:B------:R-:W-:-:S03]  /*03d0*/  IADD3 R16, PT, PT, R22, 0x30, RZ ;  /* 0x0000003016107810 */ /* 0x000fc60007ffe0ff */
[----:B0-----:R-:W-:-:S04]  /*03e0*/  IMAD.WIDE R10, R17, 0x4, R18 ;  /* 0x00000004110a7825 */ /* 0x001fc800078e0212 */
[----:B------:R-:W-:Y:S01]  /*03f0*/  IMAD R17, R16, UR7, R3 ;  /* 0x0000000710117c24 */ /* 0x000fe2000f8e0203 */
[----:B------:R0:W2:Y:S03]  /*0400*/  LDG.E.CONSTANT R12, desc[UR8][R10.64] ;  /* 0x000000080a0c7981 */ /* 0x0000a6000c1e9900 */
[----:B------:R-:W-:-:S05]  /*0410*/  IMAD.WIDE R16, R17, 0x4, R14 ;  /* 0x0000000411107825 */ /* 0x000fca00078e020e */
[----:B------:R1:W2:Y:S01]  /*0420*/  LDG.E.CONSTANT R13, desc[UR8][R16.64] ;  /* 0x00000008100d7981 */ /* 0x0002a2000c1e9900 */
[C---:B------:R-:W-:Y:S02]  /*0430*/  IADD3 R28, PT, PT, R23.reuse, 0x40, RZ ;  /* 0x00000040171c7810 */ /* 0x040fe40007ffe0ff */
[----:B------:R-:W-:-:S03]  /*0440*/  IADD3 R20, PT, PT, R23, 0x50, RZ ;  /* 0x0000005017147810 */ /* 0x000fc60007ffe0ff */
[----:B------:R-:W-:-:S04]  /*0450*/  IMAD R28, R28, UR6, R4 ;  /* 0x000000061c1c7c24 */ /* 0x000fc8000f8e0204 */
[----:B0-----:R-:W-:Y:S01]  /*0460*/  IMAD.WIDE R10, R28, 0x4, R18 ;  /* 0x000000041c0a7825 */ /* 0x001fe200078e0212 */
[----:B-1----:R-:W-:-:S03]  /*0470*/  IADD3 R17, PT, PT, R23, 0x60, RZ ;  /* 0x0000006017117810 */ /* 0x002fc60007ffe0ff */
[--C-:B------:R-:W-:Y:S01]  /*0480*/  IMAD R28, R20, UR6, R4.reuse ;  /* 0x00000006141c7c24 */ /* 0x100fe2000f8e0204 */
[----:B------:R-:W-:Y:S01]  /*0490*/  IADD3 R20, PT, PT, R22, 0x40, RZ ;  /* 0x0000004016147810 */ /* 0x000fe20007ffe0ff */
[----:B------:R-:W-:-:S04]  /*04a0*/  IMAD R17, R17, UR6, R4 ;  /* 0x0000000611117c24 */ /* 0x000fc8000f8e0204 */
[----:B------:R-:W-:Y:S02]  /*04b0*/  IMAD R20, R20, UR7, R3 ;  /* 0x0000000714147c24 */ /* 0x000fe4000f8e0203 */
[----:B------:R-:W-:-:S06]  /*04c0*/  IMAD.WIDE R16, R17, 0x4, R18 ;  /* 0x0000000411107825 */ /* 0x000fcc00078e0212 */
[----:B------:R0:W2:Y:S02]  /*04d0*/  LDG.E.CONSTANT R16, desc[UR8][R16.64] ;  /* 0x0000000810107981 */ /* 0x0000a4000c1e9900 */
[----:B0-----:R-:W-:-:S05]  /*04e0*/  IADD3 R17, PT, PT, R23, 0x70, RZ ;  /* 0x0000007017117810 */ /* 0x001fca0007ffe0ff */
[----:B------:R-:W-:Y:S01]  /*04f0*/  IMAD R17, R17, UR6, R4 ;  /* 0x0000000611117c24 */ /* 0x000fe2000f8e0204 */
[----:B----4-:R0:W-:Y:S04]  /*0500*/  STS [R6], R29 ;  /* 0x0000001d06007388 */ /* 0x0101e80000000800 */
[----:B-----5:R-:W-:Y:S04]  /*0510*/  STS [R8], R26 ;  /* 0x0000001a08007388 */ /* 0x020fe80000000800 */
[----:B---3--:R1:W-:Y:S01]  /*0520*/  STS [R6+0x400], R25 ;  /* 0x0004001906007388 */ /* 0x0083e20000000800 */
[----:B0-----:R-:W-:-:S03]  /*0530*/  IMAD.WIDE R28, R28, 0x4, R18 ;  /* 0x000000041c1c7825 */ /* 0x001fc600078e0212 */
[----:B-1----:R0:W3:Y:S04]  /*0540*/  LDG.E.CONSTANT R25, desc[UR8][R10.64] ;  /* 0x000000080a197981 */ /* 0x0020e8000c1e9900 */
[----:B--2---:R1:W-:Y:S04]  /*0550*/  STS [R8+0x400], R27 ;  /* 0x0004001b08007388 */ /* 0x0043e80000000800 */
[----:B------:R-:W2:Y:S01]  /*0560*/  LDG.E.CONSTANT R29, desc[UR8][R28.64] ;  /* 0x000000081c1d7981 */ /* 0x000ea2000c1e9900 */
[----:B0-----:R-:W-:Y:S01]  /*0570*/  IADD3 R10, PT, PT, R22, 0x50, RZ ;  /* 0x00000050160a7810 */ /* 0x001fe20007ffe0ff */
[----:B-1----:R-:W-:-:S04]  /*0580*/  IMAD.WIDE R26, R20, 0x4, R14 ;  /* 0x00000004141a7825 */ /* 0x002fc800078e020e */
[----:B------:R-:W-:Y:S01]  /*0590*/  IMAD R11, R10, UR7, R3 ;  /* 0x000000070a0b7c24 */ /* 0x000fe2000f8e0203 */
[----:B------:R0:W4:Y:S03]  /*05a0*/  LDG.E.CONSTANT R20, desc[UR8][R26.64] ;  /* 0x000000081a147981 */ /* 0x000126000c1e9900 */
[----:B------:R-:W-:Y:S01]  /*05b0*/  IMAD.WIDE R10, R11, 0x4, R14 ;  /* 0x000000040b0a7825 */ /* 0x000fe200078e020e */
[----:B------:R-:W-:Y:S04]  /*05c0*/  STS [R6+0x800], R24 ;  /* 0x0008001806007388 */ /* 0x000fe80000000800 */
[----:B------:R1:W-:Y:S01]  /*05d0*/  STS [R8+0x800], R21 ;  /* 0x0008001508007388 */ /* 0x0003e20000000800 */
[----:B0-----:R-:W-:-:S05]  /*05e0*/  IADD3 R26, PT, PT, R22, 0x60, RZ ;  /* 0x00000060161a7810 */ /* 0x001fca0007ffe0ff */
[----:B------:R-:W-:Y:S01]  /*05f0*/  IMAD R28, R26, UR7, R3 ;  /* 0x000000071a1c7c24 */ /* 0x000fe2000f8e0203 */
[----:B-1----:R0:W5:Y:S01]  /*0600*/  LDG.E.CONSTANT R21, desc[UR8][R10.64] ;  /* 0x000000080a157981 */ /* 0x002162000c1e9900 */
[----:B------:R-:W-:Y:S01]  /*0610*/  IMAD.WIDE R26, R17, 0x4, R18 ;  /* 0x00000004111a7825 */ /* 0x000fe200078e0212 */
[----:B------:R-:W-:-:S03]  /*0620*/  IADD3 R24, PT, PT, R22, 0x70, RZ ;  /* 0x0000007016187810 */ /* 0x000fc60007ffe0ff */
[----:B0-----:R-:W-:Y:S02]  /*0630*/  IMAD.WIDE R10, R28, 0x4, R14 ;  /* 0x000000041c0a7825 */ /* 0x001fe400078e020e */
[----:B------:R-:W5:Y:S01]  /*0640*/  LDG.E.CONSTANT R26, desc[UR8][R26.64] ;  /* 0x000000081a1a7981 */ /* 0x000f62000c1e9900 */
[----:B------:R-:W-:-:S03]  /*0650*/  IADD3 R28, PT, PT, R23, 0x80, RZ ;  /* 0x00000080171c7810 */ /* 0x000fc60007ffe0ff */
[----:B------:R0:W5:Y:S01]  /*0660*/  LDG.E.CONSTANT R17, desc[UR8][R10.64] ;  /* 0x000000080a117981 */ /* 0x000162000c1e9900 */
[----:B------:R-:W-:Y:S02]  /*0670*/  IMAD R24, R24, UR7, R3 ;  /* 0x0000000718187c24 */ /* 0x000fe4000f8e0203 */
[----:B------:R-:W-:Y:S01]  /*0680*/  IMAD R28, R28, UR6, R4 ;  /* 0x000000061c1c7c24 */ /* 0x000fe2000f8e0204 */
[----:B------:R1:W-:Y:S01]  /*0690*/  STS [R6+0xc00], R12 ;  /* 0x000c000c06007388 */ /* 0x0003e20000000800 */
[----:B0-----:R-:W-:Y:S01]  /*06a0*/  IMAD.WIDE R10, R24, 0x4, R14 ;  /* 0x00000004180a7825 */ /* 0x001fe200078e020e */
[----:B-1----:R-:W-:-:S04]  /*06b0*/  IADD3 R12, PT, PT, R22, 0x80, RZ ;  /* 0x00000080160c7810 */ /* 0x002fc80007ffe0ff */
[----:B------:R0:W5:Y:S01]  /*06c0*/  LDG.E.CONSTANT R27, desc[UR8][R10.64] ;  /* 0x000000080a1b7981 */ /* 0x000162000c1e9900 */
[----:B------:R-:W-:-:S03]  /*06d0*/  IMAD R12, R12, UR7, R3 ;  /* 0x000000070c0c7c24 */ /* 0x000fc6000f8e0203 */
[----:B------:R1:W-:Y:S01]  /*06e0*/  STS [R8+0xc00], R13 ;  /* 0x000c000d08007388 */ /* 0x0003e20000000800 */
[----:B0-----:R-:W-:-:S05]  /*06f0*/  IMAD.WIDE R10, R28, 0x4, R18 ;  /* 0x000000041c0a7825 */ /* 0x001fca00078e0212 */
[----:B------:R0:W5:Y:S01]  /*0700*/  LDG.E.CONSTANT R24, desc[UR8][R10.64] ;  /* 0x000000080a187981 */ /* 0x000162000c1e9900 */
[----:B-1----:R-:W-:-:S05]  /*0710*/  IMAD.WIDE R12, R12, 0x4, R14 ;  /* 0x000000040c0c7825 */ /* 0x002fca00078e020e */
[----:B------:R1:W5:Y:S01]  /*0720*/  LDG.E.CONSTANT R28, desc[UR8][R12.64] ;  /* 0x000000080c1c7981 */ /* 0x000362000c1e9900 */
[C---:B0-----:R-:W-:Y:S02]  /*0730*/  IADD3 R10, PT, PT, R23.reuse, 0xa0, RZ ;  /* 0x000000a0170a7810 */ /* 0x041fe40007ffe0ff */
[----:B-1----:R-:W-:-:S03]  /*0740*/  IADD3 R12, PT, PT, R23, 0x90, RZ ;  /* 0x00000090170c7810 */ /* 0x002fc60007ffe0ff */
[--C-:B------:R-:W-:Y:S02]  /*0750*/  IMAD R13, R10, UR6, R4.reuse ;  /* 0x000000060a0d7c24 */ /* 0x100fe4000f8e0204 */
[----:B------:R-:W-:-:S04]  /*0760*/  IMAD R11, R12, UR6, R4 ;  /* 0x000000060c0b7c24 */ /* 0x000fc8000f8e0204 */
[----:B------:R-:W-:-:S04]  /*0770*/  IMAD.WIDE R10, R11, 0x4, R18 ;  /* 0x000000040b0a7825 */ /* 0x000fc800078e0212 */
[----:B------:R-:W-:Y:S02]  /*0780*/  IMAD.WIDE R12, R13, 0x4, R18 ;  /* 0x000000040d0c7825 */ /* 0x000fe400078e0212 */
[----:B------:R0:W5:Y:S04]  /*0790*/  LDG.E.CONSTANT R11, desc[UR8][R10.64] ;  /* 0x000000080a0b7981 */ /* 0x000168000c1e9900 */
[----:B------:R1:W5:Y:S01]  /*07a0*/  LDG.E.CONSTANT R12, desc[UR8][R12.64] ;  /* 0x000000080c0c7981 */ /* 0x000362000c1e9900 */
[----:B0-----:R-:W-:-:S05]  /*07b0*/  IADD3 R10, PT, PT, R22, 0xa0, RZ ;  /* 0x000000a0160a7810 */ /* 0x001fca0007ffe0ff */
[----:B-1----:R-:W-:Y:S01]  /*07c0*/  IMAD R13, R10, UR7, R3 ;  /* 0x000000070a0d7c24 */ /* 0x002fe2000f8e0203 */
[C---:B------:R-:W-:Y:S01]  /*07d0*/  IADD3 R10, PT, PT, R22.reuse, 0xb0, RZ ;  /* 0x000000b0160a7810 */ /* 0x040fe20007ffe0ff */
[----:B---3--:R0:W-:Y:S02]  /*07e0*/  STS [R6+0x1000], R25 ;  /* 0x0010001906007388 */ /* 0x0081e40000000800 */
[----:B0-----:R-:W-:Y:S02]  /*07f0*/  IADD3 R25, PT, PT, R22, 0x90, RZ ;  /* 0x0000009016197810 */ /* 0x001fe40007ffe0ff */
[----:B----4-:R0:W-:Y:S04]  /*0800*/  STS [R8+0x1000], R20 ;  /* 0x0010001408007388 */ /* 0x0101e80000000800 */
[----:B--2---:R-:W-:Y:S01]  /*0810*/  STS [R6+0x1400], R29 ;  /* 0x0014001d06007388 */ /* 0x004fe20000000800 */
[----:B0-----:R-:W-:-:S03]  /*0820*/  IADD3 R20, PT, PT, R23, 0xc0, RZ ;  /* 0x000000c017147810 */ /* 0x001fc60007ffe0ff */
[----:B-----5:R0:W-:Y:S04]  /*0830*/  STS [R8+0x1400], R21 ;  /* 0x0014001508007388 */ /* 0x0201e80000000800 */
[----:B------:R1:W-:Y:S01]  /*0840*/  STS [R6+0x1800], R16 ;  /* 0x0018001006007388 */ /* 0x0003e20000000800 */
[----:B0-----:R-:W-:-:S05]  /*0850*/  IADD3 R21, PT, PT, R23, 0xb0, RZ ;  /* 0x000000b017157810 */ /* 0x001fca0007ffe0ff */
[--C-:B------:R-:W-:Y:S02]  /*0860*/  IMAD R29, R21, UR6, R4.reuse ;  /* 0x00000006151d7c24 */ /* 0x100fe4000f8e0204 */
[----:B-1----:R-:W-:Y:S01]  /*0870*/  IMAD R16, R20, UR6, R4 ;  /* 0x0000000614107c24 */ /* 0x002fe2000f8e0204 */
[----:B------:R0:W-:Y:S01]  /*0880*/  STS [R8+0x1800], R17 ;  /* 0x0018001108007388 */ /* 0x0001e20000000800 */
[----:B------:R-:W-:-:S04]  /*0890*/  IMAD.WIDE R20, R29, 0x4, R18 ;  /* 0x000000041d147825 */ /* 0x000fc800078e0212 */
[----:B------:R-:W-:Y:S01]  /*08a0*/  IMAD R25, R25, UR7, R3 ;  /* 0x0000000719197c24 */ /* 0x000fe2000f8e0203 */
[----:B------:R1:W-:Y:S01]  /*08b0*/  STS [R6+0x1c00], R26 ;  /* 0x001c001a06007388 */ /* 0x0003e20000000800 */
[----:B0-----:R-:W-:-:S03]  /*08c0*/  IMAD.WIDE R16, R16, 0x4, R18 ;  /* 0x0000000410107825 */ /* 0x001fc600078e0212 */
[----:B------:R0:W2:Y:S01]  /*08d0*/  LDG.E.CONSTANT R29, desc[UR8][R20.64] ;  /* 0x00000008141d7981 */ /* 0x0000a2000c1e9900 */
[----:B-1----:R-:W-:Y:S01]  /*08e0*/  IADD3 R26, PT, PT, R23, 0xd0, RZ ;  /* 0x000000d0171a7810 */ /* 0x002fe20007ffe0ff */
[----:B0-----:R-:W-:Y:S02]  /*08f0*/  IMAD.WIDE R20, R25, 0x4, R14 ;  /* 0x0000000419147825 */ /* 0x001fe400078e020e */
[----:B------:R0:W3:Y:S02]  /*0900*/  LDG.E.CONSTANT R25, desc[UR8][R16.64] ;  /* 0x0000000810197981 */ /* 0x0000e4000c1e9900 */
[----:B------:R-:W-:Y:S02]  /*0910*/  IMAD R26, R26, UR6, R4 ;  /* 0x000000061a1a7c24 */ /* 0x000fe4000f8e0204 */
[----:B------:R1:W4:Y:S01]  /*0920*/  LDG.E.CONSTANT R20, desc[UR8][R20.64] ;  /* 0x0000000814147981 */ /* 0x000322000c1e9900 */
[----:B0-----:R-:W-:-:S03]  /*0930*/  IMAD.WIDE R16, R13, 0x4, R14 ;  /* 0x000000040d107825 */ /* 0x001fc600078e020e */
[----:B------:R0:W-:Y:S01]  /*0940*/  STS [R8+0x1c00], R27 ;  /* 0x001c001b08007388 */ /* 0x0001e20000000800 */
[--C-:B------:R-:W-:Y:S01]  /*0950*/  IMAD R13, R10, UR7, R3.reuse ;  /* 0x000000070a0d7c24 */ /* 0x100fe2000f8e0203 */
[----:B-1----:R-:W-:Y:S02]  /*0960*/  IADD3 R21, PT, PT, R22, 0xc0, RZ ;  /* 0x000000c016157810 */ /* 0x002fe40007ffe0ff */
[----:B------:R1:W5:Y:S04]  /*0970*/  LDG.E.CONSTANT R10, desc[UR8][R16.64] ;  /* 0x00000008100a7981 */ /* 0x000368000c1e9900 */
[----:B------:R0:W-:Y:S01]  /*0980*/  STS [R6+0x2000], R24 ;  /* 0x0020001806007388 */ /* 0x0001e20000000800 */
[----:B------:R-:W-:Y:S02]  /*0990*/  IMAD R21, R21, UR7, R3 ;  /* 0x0000000715157c24 */ /* 0x000fe4000f8e0203 */
[----:B-1----:R-:W-:-:S04]  /*09a0*/  IMAD.WIDE R16, R26, 0x4, R18 ;  /* 0x000000041a107825 */ /* 0x002fc800078e0212 */
[--C-:B0-----:R-:W-:Y:S01]  /*09b0*/  IMAD.WIDE R26, R13, 0x4, R14.reuse ;  /* 0x000000040d1a7825 */ /* 0x101fe200078e020e */
[----:B------:R-:W-:Y:S01]  /*09c0*/  IADD3 R24, PT, PT, R23, 0xe0, RZ ;  /* 0x000000e017187810 */ /* 0x000fe20007ffe0ff */
[----:B------:R0:W3:Y:S04]  /*09d0*/  LDG.E.CONSTANT R13, desc[UR8][R16.64] ;  /* 0x00000008100d7981 */ /* 0x0000e8000c1e9900 */
[----:B------:R1:W3:Y:S04]  /*09e0*/  LDG.E.CONSTANT R27, desc[UR8][R26.64] ;  /* 0x000000081a1b7981 */ /* 0x0002e8000c1e9900 */
[----:B------:R1:W-:Y:S01]  /*09f0*/  STS [R8+0x2000], R28 ;  /* 0x0020001c08007388 */ /* 0x0003e20000000800 */
[----:B0-----:R-:W-:Y:S01]  /*0a00*/  IMAD.WIDE R16, R21, 0x4, R14 ;  /* 0x0000000415107825 */ /* 0x001fe200078e020e */
[----:B-1----:R-:W-:-:S03]  /*0a10*/  IADD3 R26, PT, PT, R23, 0xf0, RZ ;  /* 0x000000f0171a7810 */ /* 0x002fc60007ffe0ff */
[--C-:B------:R-:W-:Y:S01]  /*0a20*/  IMAD R23, R24, UR6, R4.reuse ;  /* 0x0000000618177c24 */ /* 0x100fe2000f8e0204 */
[----:B------:R0:W3:Y:S01]  /*0a30*/  LDG.E.CONSTANT R21, desc[UR8][R16.64] ;  /* 0x0000000810157981 */ /* 0x0000e2000c1e9900 */
[----:B------:R-:W-:Y:S01]  /*0a40*/  IADD3 R28, PT, PT, R22, 0xd0, RZ ;  /* 0x000000d0161c7810 */ /* 0x000fe20007ffe0ff */
[----:B------:R-:W-:Y:S02]  /*0a50*/  IMAD R24, R26, UR6, R4 ;  /* 0x000000061a187c24 */ /* 0x000fe4000f8e0204 */
[----:B0-----:R-:W-:-:S04]  /*0a60*/  IMAD.WIDE R16, R23, 0x4, R18 ;  /* 0x0000000417107825 */ /* 0x001fc800078e0212 */
[----:B------:R-:W-:Y:S01]  /*0a70*/  IMAD R23, R28, UR7, R3 ;  /* 0x000000071c177c24 */ /* 0x000fe2000f8e0203 */
[----:B------:R-:W-:Y:S01]  /*0a80*/  IADD3 R28, PT, PT, R22, 0xe0, RZ ;  /* 0x000000e0161c7810 */ /* 0x000fe20007ffe0ff */
[----:B------:R-:W-:Y:S01]  /*0a90*/  IMAD.WIDE R18, R24, 0x4, R18 ;  /* 0x0000000418127825 */ /* 0x000fe200078e0212 */
[----:B------:R-:W-:Y:S01]  /*0aa0*/  IADD3 R22, PT, PT, R22, 0xf0, RZ ;  /* 0x000000f016167810 */ /* 0x000fe20007ffe0ff */
[----:B------:R0:W3:Y:S04]  /*0ab0*/  LDG.E.CONSTANT R24, desc[UR8][R16.64] ;  /* 0x0000000810187981 */ /* 0x0000e8000c1e9900 */
[----:B------:R-:W3:Y:S01]  /*0ac0*/  LDG.E.CONSTANT R19, desc[UR8][R18.64] ;  /* 0x0000000812137981 */ /* 0x000ee2000c1e9900 */
[----:B0-----:R-:W-:-:S04]  /*0ad0*/  IMAD.WIDE R16, R23, 0x4, R14 ;  /* 0x0000000417107825 */ /* 0x001fc800078e020e */
[--C-:B------:R-:W-:Y:S01]  /*0ae0*/  IMAD R23, R28, UR7, R3.reuse ;  /* 0x000000071c177c24 */ /* 0x100fe2000f8e0203 */
[----:B------:R-:W3:Y:S01]  /*0af0*/  LDG.E.CONSTANT R26, desc[UR8][R16.64] ;  /* 0x00000008101a7981 */ /* 0x000ee2000c1e9900 */
[----:B------:R-:W-:Y:S02]  /*0b00*/  IMAD R28, R22, UR7, R3 ;  /* 0x00000007161c7c24 */ /* 0x000fe4000f8e0203 */
[----:B------:R-:W-:-:S04]  /*0b10*/  IMAD.WIDE R22, R23, 0x4, R14 ;  /* 0x0000000417167825 */ /* 0x000fc800078e020e */
[----:B------:R-:W-:Y:S02]  /*0b20*/  IMAD.WIDE R14, R28, 0x4, R14 ;  /* 0x000000041c0e7825 */ /* 0x000fe400078e020e */
[----:B------:R-:W3:Y:S04]  /*0b30*/  LDG.E.CONSTANT R23, desc[UR8][R22.64] ;  /* 0x0000000816177981 */ /* 0x000ee8000c1e9900 */
[----:B------:R-:W3:Y:S04]  /*0b40*/  LDG.E.CONSTANT R15, desc[UR8][R14.64] ;  /* 0x000000080e0f7981 */ /* 0x000ee8000c1e9900 */
[----:B------:R0:W-:Y:S01]  /*0b50*/  STS [R6+0x2400], R11 ;  /* 0x0024000b06007388 */ /* 0x0001e20000000800 */
[----:B------:R-:W-:-:S04]  /*0b60*/  UIADD3 UR4, UPT, UPT, UR4, 0x100, URZ ;  /* 0x0000010004047890 */ /* 0x000fc8000fffe0ff */
[----:B------:R-:W-:Y:S01]  /*0b70*/  UISETP.GE.AND UP1, UPT, UR4, UR5, UPT ;  /* 0x000000050400728c */ /* 0x000fe2000bf26270 */
[----:B0-----:R-:W-:Y:S02]  /*0b80*/  MOV R11, R9 ;  /* 0x00000009000b7202 */ /* 0x001fe40000000f00 */
[----:B------:R-:W-:Y:S01]  /*0b90*/  UMOV UR5, URZ ;  /* 0x000000ff00057c82 */ /* 0x000fe20008000000 */
[----:B----4-:R-:W-:Y:S04]  /*0ba0*/  STS [R8+0x2400], R20 ;  /* 0x0024001408007388 */ /* 0x010fe80000000800 */
[----:B------:R-:W-:Y:S04]  /*0bb0*/  STS [R6+0x2800], R12 ;  /* 0x0028000c06007388 */ /* 0x000fe80000000800 */
[----:B-----5:R0:W-:Y:S04]  /*0bc0*/  STS [R8+0x2800], R10 ;  /* 0x0028000a08007388 */ /* 0x0201e80000000800 */
[----:B--2---:R1:W-:Y:S04]  /*0bd0*/  STS [R6+0x2c00], R29 ;  /* 0x002c001d06007388 */ /* 0x0043e80000000800 */
[----:B---3--:R1:W-:Y:S04]  /*0be0*/  STS [R8+0x2c00], R27 ;  /* 0x002c001b08007388 */ /* 0x0083e80000000800 */
[----:B------:R1:W-:Y:S04]  /*0bf0*/  STS [R6+0x3000], R25 ;  /* 0x0030001906007388 */ /* 0x0003e80000000800 */
[----:B------:R1:W-:Y:S04]  /*0c00*/  STS [R8+0x3000], R21 ;  /* 0x0030001508007388 */ /* 0x0003e80000000800 */
[----:B------:R1:W-:Y:S01]  /*0c10*/  STS [R6+0x3400], R13 ;  /* 0x0034000d06007388 */ /* 0x0003e20000000800 */
[----:B0-----:R-:W-:-:S03]  /*0c20*/  MOV R10, R7 ;  /* 0x00000007000a7202 */ /* 0x001fc60000000f00 */
[----:B------:R1:W-:Y:S04]  /*0c30*/  STS [R8+0x3400], R26 ;  /* 0x0034001a08007388 */ /* 0x0003e80000000800 */
[----:B------:R1:W-:Y:S04]  /*0c40*/  STS [R6+0x3800], R24 ;  /* 0x0038001806007388 */ /* 0x0003e80000000800 */
[----:B------:R1:W-:Y:S04]  /*0c50*/  STS [R8+0x3800], R23 ;  /* 0x0038001708007388 */ /* 0x0003e80000000800 */
[----:B------:R1:W-:Y:S04]  /*0c60*/  STS [R6+0x3c00], R19 ;  /* 0x003c001306007388 */ /* 0x0003e80000000800 */
[----:B------:R1:W-:Y:S01]  /*0c70*/  STS [R8+0x3c00], R15 ;  /* 0x003c000f08007388 */ /* 0x0003e20000000800 */
[----:B------:R-:W-:Y:S06]  /*0c80*/  BAR.SYNC.DEFER_BLOCKING 0x0 ;  /* 0x0000000000007b1d */ /* 0x000fec0000010000 */
.L_x_8:
[----:B------:R-:W-:Y:S01]  /*0c90*/  LDS R14, [R10+-0x200] ;  /* 0xfffe00000a0e7984 */ /* 0x000fe20000000800 */
[----:B------:R-:W-:Y:S02]  /*0ca0*/  UISETP.GE.U32.AND UP0, UPT, UR5, 0xf0, UPT ;  /* 0x000000f00500788c */ /* 0x000fe4000bf06070 */
[----:B------:R-:W-:Y:S01]  /*0cb0*/  UIADD3 UR6, UPT, UPT, UR5, 0x10, URZ ;  /* 0x0000001005067890 */ /* 0x000fe2000fffe0ff */
[----:B-1----:R-:W0:Y:S04]  /*0cc0*/  LDS R15, [R11+-0x200] ;  /* 0xfffe00000b0f7984 */ /* 0x002e280000000800 */
[----:B------:R-:W-:Y:S02]  /*0cd0*/  LDS R16, [R10+-0x1c0] ;  /* 0xfffe40000a107984 */ /* 0x000fe40000000800 */
[----:B------:R-:W-:-:S02]  /*0ce0*/  UMOV UR5, UR6 ;  /* 0x0000000600057c82 */ /* 0x000fc40008000000 */
[----:B------:R-:W1:Y:S04]  /*0cf0*/  LDS R25, [R11+-0x1c0] ;  /* 0xfffe40000b197984 */ /* 0x000e680000000800 */
[----:B------:R-:W-:Y:S04]  /*0d00*/  LDS R17, [R10+-0x180] ;  /* 0xfffe80000a117984 */ /* 0x000fe80000000800 */
[----:B------:R-:W2:Y:S04]  /*0d10*/  LDS R18, [R11+-0x180] ;  /* 0xfffe80000b127984 */ /* 0x000ea80000000800 */
[----:B------:R-:W-:Y:S04]  /*0d20*/  LDS R21, [R10+-0x140] ;  /* 0xfffec0000a157984 */ /* 0x000fe80000000800 */
[----:B------:R-:W3:Y:S04]  /*0d30*/  LDS R22, [R11+-0x140] ;  /* 0xfffec0000b167984 */ /* 0x000ee80000000800 */
[----:B------:R-:W-:Y:S04]  /*0d40*/  LDS R23, [R10+-0x100] ;  /* 0xffff00000a177984 */ /* 0x000fe80000000800 */
[----:B------:R-:W4:Y:S04]  /*0d50*/  LDS R24, [R11+-0x100] ;  /* 0xffff00000b187984 */ /* 0x000f280000000800 */
[----:B------:R-:W-:Y:S04]  /*0d60*/  LDS R19, [R10+-0xc0] ;  /* 0xffff40000a137984 */ /* 0x000fe80000000800 */
[----:B------:R-:W5:Y:S01]  /*0d70*/  LDS R20, [R11+-0xc0] ;  /* 0xffff40000b147984 */ /* 0x000f620000000800 */
[----:B0-----:R-:W-:-:S03]  /*0d80*/  FFMA R15, R14, R15, R5 ;  /* 0x0000000f0e0f7223 */ /* 0x001fc60000000005 */
[----:B------:R-:W-:Y:S04]  /*0d90*/  LDS R12, [R10+-0x80] ;  /* 0xffff80000a0c7984 */ /* 0x000fe80000000800 */
[----:B------:R-:W0:Y:S01]  /*0da0*/  LDS R13, [R11+-0x80] ;  /* 0xffff80000b0d7984 */ /* 0x000e220000000800 */
[----:B-1----:R-:W-:-:S03]  /*0db0*/  FFMA R26, R16, R25, R15 ;  /* 0x00000019101a7223 */ /* 0x002fc6000000000f */
[----:B------:R-:W-:Y:S04]  /*0dc0*/  LDS R5, [R10+-0x40] ;  /* 0xffffc0000a057984 */ /* 0x000fe80000000800 */
[----:B------:R-:W1:Y:S01]  /*0dd0*/  LDS R14, [R11+-0x40] ;  /* 0xffffc0000b0e7984 */ /* 0x000e620000000800 */
[----:B--2---:R-:W-:-:S03]  /*0de0*/  FFMA R26, R17, R18, R26 ;  /* 0x00000012111a7223 */ /* 0x004fc6000000001a */
[----:B------:R-:W-:Y:S04]  /*0df0*/  LDS R15, [R10] ;  /* 0x000000000a0f7984 */ /* 0x000fe80000000800 */
[----:B------:R-:W2:Y:S01]  /*0e00*/  LDS R16, [R11] ;  /* 0x000000000b107984 */ /* 0x000ea20000000800 */
[----:B---3--:R-:W-:-:S03]  /*0e10*/  FFMA R26, R21, R22, R26 ;  /* 0x00000016151a7223 */ /* 0x008fc6000000001a */
[----:B------:R-:W-:Y:S04]  /*0e20*/  LDS R17, [R10+0x40] ;  /* 0x000040000a117984 */ /* 0x000fe80000000800 */
[----:B------:R-:W3:Y:S01]  /*0e30*/  LDS R18, [R11+0x40] ;  /* 0x000040000b127984 */ /* 0x000ee20000000800 */
[----:B----4-:R-:W-:-:S03]  /*0e40*/  FFMA R26, R23, R24, R26 ;  /* 0x00000018171a7223 */ /* 0x010fc6000000001a */
[----:B------:R-:W-:Y:S04]  /*0e50*/  LDS R21, [R10+0x80] ;  /* 0x000080000a157984 */ /* 0x000fe80000000800 */
[----:B------:R-:W4:Y:S01]  /*0e60*/  LDS R22, [R11+0x80] ;  /* 0x000080000b167984 */ /* 0x000f220000000800 */
[----:B-----5:R-:W-:-:S03]  /*0e70*/  FFMA R25, R19, R20, R26 ;  /* 0x0000001413197223 */ /* 0x020fc6000000001a */
[----:B------:R-:W-:Y:S04]  /*0e80*/  LDS R23, [R10+0xc0] ;  /* 0x0000c0000a177984 */ /* 0x000fe80000000800 */
[----:B------:R-:W5:Y:S01]  /*0e90*/  LDS R24, [R11+0xc0] ;  /* 0x0000c0000b187984 */ /* 0x000f620000000800 */
[----:B0-----:R-:W-:-:S03]  /*0ea0*/  FFMA R26, R12, R13, R25 ;  /* 0x0000000d0c1a7223 */ /* 0x001fc60000000019 */
[----:B------:R-:W-:Y:S04]  /*0eb0*/  LDS R19, [R10+0x100] ;  /* 0x000100000a137984 */ /* 0x000fe80000000800 */
[----:B------:R-:W0:Y:S01]  /*0ec0*/  LDS R20, [R11+0x100] ;  /* 0x000100000b147984 */ /* 0x000e220000000800 */
[----:B-1----:R-:W-:-:S03]  /*0ed0*/  FFMA R26, R5, R14, R26 ;  /* 0x0000000e051a7223 */ /* 0x002fc6000000001a */
[----:B------:R-:W-:Y:S04]  /*0ee0*/  LDS R12, [R10+0x140] ;  /* 0x000140000a0c7984 */ /* 0x000fe80000000800 */
[----:B------:R-:W1:Y:S01]  /*0ef0*/  LDS R13, [R11+0x140] ;  /* 0x000140000b0d7984 */ /* 0x000e620000000800 */
[----:B--2---:R-:W-:-:S03]  /*0f00*/  FFMA R26, R15, R16, R26 ;  /* 0x000000100f1a7223 */ /* 0x004fc6000000001a */
[----:B------:R-:W-:Y:S04]  /*0f10*/  LDS R5, [R10+0x180] ;  /* 0x000180000a057984 */ /* 0x000fe80000000800 */
[----:B------:R-:W2:Y:S01]  /*0f20*/  LDS R14, [R11+0x180] ;  /* 0x000180000b0e7984 */ /* 0x000ea20000000800 */
[----:B---3--:R-:W-:-:S03]  /*0f30*/  FFMA R18, R17, R18, R26 ;  /* 0x0000001211127223 */ /* 0x008fc6000000001a */
[----:B------:R3:W-:Y:S04]  /*0f40*/  LDS R15, [R10+0x1c0] ;  /* 0x0001c0000a0f7984 */ /* 0x0007e80000000800 */
[----:B------:R5:W2:Y:S01]  /*0f50*/  LDS R16, [R11+0x1c0] ;  /* 0x0001c0000b107984 */ /* 0x000aa20000000800 */
[----:B----4-:R-:W-:Y:S01]  /*0f60*/  FFMA R18, R21, R22, R18 ;  /* 0x0000001615127223 */ /* 0x010fe20000000012 */
[----:B---3--:R-:W-:-:S03]  /*0f70*/  IADD3 R10, PT, PT, R10, 0x400, RZ ;  /* 0x000004000a0a7810 */ /* 0x008fc60007ffe0ff */
[----:B-----5:R-:W-:Y:S01]  /*0f80*/  FFMA R18, R23, R24, R18 ;  /* 0x0000001817127223 */ /* 0x020fe20000000012 */
[----:B------:R-:W-:-:S03]  /*0f90*/  IADD3 R11, PT, PT, R11, 0x400, RZ ;  /* 0x000004000b0b7810 */ /* 0x000fc60007ffe0ff */
[----:B0-----:R-:W-:-:S04]  /*0fa0*/  FFMA R19, R19, R20, R18 ;  /* 0x0000001413137223 */ /* 0x001fc80000000012 */
[----:B-1----:R-:W-:-:S04]  /*0fb0*/  FFMA R12, R12, R13, R19 ;  /* 0x0000000d0c0c7223 */ /* 0x002fc80000000013 */
[----:B--2---:R-:W-:-:S04]  /*0fc0*/  FFMA R12, R5, R14, R12 ;  /* 0x0000000e050c7223 */ /* 0x004fc8000000000c */
[----:B------:R-:W-:Y:S01]  /*0fd0*/  FFMA R5, R15, R16, R12 ;  /* 0x000000100f057223 */ /* 0x000fe2000000000c */
[----:B------:R-:W-:Y:S06]  /*0fe0*/  BRA.U !UP0, `(.L_x_8) ;  /* 0xfffffffd08287547 */ /* 0x000fec000b83ffff */
[----:B------:R-:W-:Y:S06]  /*0ff0*/  BAR.SYNC.DEFER_BLOCKING 0x0 ;  /* 0x0000000000007b1d */ /* 0x000fec0000010000 */
[----:B------:R-:W-:Y:S05]  /*1000*/  BRA.U !UP1, `(.L_x_9) ;  /* 0xfffffff109787547 */ /* 0x000fea000b83ffff */
.L_x_7:
[----:B------:R-:W0:Y:S01]  /*1010*/  LDC.64 R6, c[0x0][0x390] ;  /* 0x0000e400ff067b82 */ /* 0x000e220000000a00 */
[----:B------:R-:W-:-:S04]  /*1020*/  IMAD R3, R4, UR7, R3 ;  /* 0x0000000704037c24 */ /* 0x000fc8000f8e0203 */
[----:B0-----:R-:W-:-:S05]  /*1030*/  IMAD.WIDE R2, R3, 0x4, R6 ;  /* 0x0000000403027825 */ /* 0x001fca00078e0206 */
[----:B------:R-:W-:Y:S01]  /*1040*/  STG.E desc[UR8][R2.64], R5 ;  /* 0x0000000502007986 */ /* 0x000fe2000c101908 */
[----:B------:R-:W-:Y:S05]  /*1050*/  EXIT ;  /* 0x000000000000794d */ /* 0x000fea0003800000 */
.L_x_10:
        /* <DEDUP_REMOVED lines=10> */
.L_x_16:


//--------------------- .text._Z7aTb_gpuPKfS0_Pfiii --------------------------
	.section	.text._Z7aTb_gpuPKfS0_Pfiii,"ax",@progbits
	.align	128
        .global         _Z7aTb_gpuPKfS0_Pfiii
        .type           _Z7aTb_gpuPKfS0_Pfiii,@function
        .size           _Z7aTb_gpuPKfS0_Pfiii,(.L_x_17 - _Z7aTb_gpuPKfS0_Pfiii)
        .other          _Z7aTb_gpuPKfS0_Pfiii,@"STO_CUDA_ENTRY STV_DEFAULT"
_Z7aTb_gpuPKfS0_Pfiii:
.text._Z7aTb_gpuPKfS0_Pfiii:
[----:B------:R-:W-:Y:S01]  /*0000*/  LDC R1, c[0x0][0x37c] ;  /* 0x0000df00ff017b82 */ /* 0x000fe20000000800 */
[----:B------:R-:W0:Y:S07]  /*0010*/  S2R R6, SR_TID.Y ;  /* 0x0000000000067919 */ /* 0x000e2e0000002200 */
[----:B------:R-:W0:Y:S01]  /*0020*/  LDC R9, c[0x0][0x364] ;  /* 0x0000d900ff097b82 */ /* 0x000e220000000800 */
[----:B------:R-:W1:Y:S01]  /*0030*/  LDCU.64 UR6, c[0x0][0x398] ;  /* 0x00007300ff0677ac */ /* 0x000e620008000a00 */
[----:B------:R-:W2:Y:S06]  /*0040*/  S2R R7, SR_TID.X ;  /* 0x0000000000077919 */ /* 0x000eac0000002100 */
[----:B------:R-:W3:Y:S08]  /*0050*/  S2UR UR5, SR_CTAID.X ;  /* 0x00000000000579c3 */ /* 0x000ef00000002500 */
[----:B------:R-:W3:Y:S01]  /*0060*/  LDC R8, c[0x0][0x360] ;  /* 0x0000d800ff087b82 */ /* 0x000ee20000000800 */
[----:B-1----:R-:W-:-:S07]  /*0070*/  MOV R19, UR7 ;  /* 0x0000000700137c02 */ /* 0x002fce0008000f00 */
[----:B------:R-:W0:Y:S01]  /*0080*/  S2UR UR4, SR_CTAID.Y ;  /* 0x00000000000479c3 */ /* 0x000e220000002600 */
[----:B---3--:R-:W-:-:S05]  /*0090*/  IMAD R8, R8, UR5, RZ ;  /* 0x0000000508087c24 */ /* 0x008fca000f8e02ff */
[----:B--2---:R-:W-:Y:S01]  /*00a0*/  LEA R8, R8, R7, 0x2 ;  /* 0x0000000708087211 */ /* 0x004fe200078e10ff */
[----:B0-----:R-:W-:-:S03]  /*00b0*/  IMAD R9, R9, UR4, R6 ;  /* 0x0000000409097c24 */ /* 0x001fc6000f8e0206 */
[----:B------:R-:W-:Y:S02]  /*00c0*/  ISETP.GE.AND P0, PT, R8, R19, PT ;  /* 0x000000130800720c */ /* 0x000fe40003f06270 */
[----:B------:R-:W-:-:S04]  /*00d0*/  SHF.L.U32 R9, R9, 0x2, RZ ;  /* 0x0000000209097819 */ /* 0x000fc800000006ff */
[----:B------:R-:W-:-:S13]  /*00e0*/  ISETP.GE.OR P0, PT, R9, UR6, P0 ;  /* 0x0000000609007c0c */ /* 0x000fda0008706670 */
[----:B------:R-:W-:Y:S05]  /*00f0*/  @P0 EXIT ;  /* 0x000000000000094d */ /* 0x000fea0003800000 */
[----:B------:R-:W0:Y:S01]  /*0100*/  LDCU UR4, c[0x0][0x3a0] ;  /* 0x00007400ff0477ac */ /* 0x000e220008000800 */
[----:B------:R-:W-:Y:S01]  /*0110*/  HFMA2 R0, -RZ, RZ, 0, 0 ;  /* 0x00000000ff007431 */ /* 0x000fe200000001ff */
[----:B------:R-:W-:Y:S02]  /*0120*/  CS2R R4, SRZ ;  /* 0x0000000000047805 */ /* 0x000fe4000001ff00 */
[----:B------:R-:W-:Y:S02]  /*0130*/  CS2R R2, SRZ ;  /* 0x0000000000027805 */ /* 0x000fe4000001ff00 */
[----:B------:R-:W-:Y:S02]  /*0140*/  CS2R R20, SRZ ;  /* 0x0000000000147805 */ /* 0x000fe4000001ff00 */
[----:B------:R-:W-:Y:S02]  /*0150*/  CS2R R16, SRZ ;  /* 0x0000000000107805 */ /* 0x000fe4000001ff00 */
[----:B------:R-:W-:-:S02]  /*0160*/  CS2R R14, SRZ ;  /* 0x00000000000e7805 */ /* 0x000fc4000001ff00 */
[----:B------:R-:W-:Y:S02]  /*0170*/  CS2R R22, SRZ ;  /* 0x0000000000167805 */ /* 0x000fe4000001ff00 */
[----:B------:R-:W-:Y:S02]  /*0180*/  CS2R R24, SRZ ;  /* 0x0000000000187805 */ /* 0x000fe4000001ff00 */
[----:B------:R-:W-:Y:S01]  /*0190*/  MOV R26, RZ ;  /* 0x000000ff001a7202 */ /* 0x000fe20000000f00 */
[----:B------:R-:W1:Y:S01]  /*01a0*/  LDCU.64 UR10, c[0x0][0x358] ;  /* 0x00006b00ff0a77ac */ /* 0x000e620008000a00 */
[----:B0-----:R-:W-:-:S09]  /*01b0*/  UISETP.GE.AND UP0, UPT, UR4, 0x1, UPT ;  /* 0x000000010400788c */ /* 0x001fd2000bf06270 */
[----:B------:R-:W-:Y:S05]  /*01c0*/  BRA.U !UP0, `(.L_x_11) ;  /* 0x0000000908087547 */ /* 0x000fea000b800000 */
[----:B------:R-:W0:Y:S01]  /*01d0*/  S2UR UR7, SR_CgaCtaId ;  /* 0x00000000000779c3 */ /* 0x000e220000008800 */
[----:B------:R-:W-:Y:S01]  /*01e0*/  UMOV UR4, 0x400 ;  /* 0x0000040000047882 */ /* 0x000fe20000000000 */
[----:B------:R-:W-:Y:S01]  /*01f0*/  MOV R26, RZ ;  /* 0x000000ff001a7202 */ /* 0x000fe20000000f00 */
[----:B------:R-:W-:Y:S01]  /*0200*/  UIADD3 UR5, UPT, UPT, UR4, 0x400, URZ ;  /* 0x0000040004057890 */ /* 0x000fe2000fffe0ff */
[----:B------:R-:W-:Y:S01]  /*0210*/  CS2R R24, SRZ ;  /* 0x0000000000187805 */ /* 0x000fe2000001ff00 */
[----:B------:R-:W-:Y:S01]  /*0220*/  UIADD3 UR6, UPT, UPT, UR4, 0x800, URZ ;  /* 0x0000080004067890 */ /* 0x000fe2000fffe0ff */
[----:B------:R-:W-:Y:S02]  /*0230*/  CS2R R22, SRZ ;  /* 0x0000000000167805 */ /* 0x000fe4000001ff00 */
[----:B------:R-:W-:Y:S02]  /*0240*/  CS2R R14, SRZ ;  /* 0x00000000000e7805 */ /* 0x000fe4000001ff00 */
[----:B------:R-:W-:-:S02]  /*0250*/  CS2R R16, SRZ ;  /* 0x0000000000107805 */ /* 0x000fc4000001ff00 */
[----:B------:R-:W-:Y:S02]  /*0260*/  CS2R R20, SRZ ;  /* 0x0000000000147805 */ /* 0x000fe4000001ff00 */
[----:B------:R-:W-:Y:S02]  /*0270*/  MOV R0, RZ ;  /* 0x000000ff00007202 */ /* 0x000fe40000000f00 */
[----:B------:R-:W-:Y:S02]  /*0280*/  CS2R R2, SRZ ;  /* 0x0000000000027805 */ /* 0x000fe4000001ff00 */
[----:B------:R-:W-:Y:S01]  /*0290*/  CS2R R4, SRZ ;  /* 0x0000000000047805 */ /* 0x000fe2000001ff00 */
[----:B0-----:R-:W-:Y:S02]  /*02a0*/  ULEA UR8, UR7, UR4, 0x18 ;  /* 0x0000000407087291 */ /* 0x001fe4000f8ec0ff */
[----:B------:R-:W-:Y:S02]  /*02b0*/  UIADD3 UR4, UPT, UPT, UR4, 0xc00, URZ ;  /* 0x00000c0004047890 */ /* 0x000fe4000fffe0ff */
[----:B------:R-:W-:-:S02]  /*02c0*/  ULEA UR5, UR7, UR5, 0x18 ;  /* 0x0000000507057291 */ /* 0x000fc4000f8ec0ff */
[----:B------:R-:W-:Y:S01]  /*02d0*/  ULEA UR6, UR7, UR6, 0x18 ;  /* 0x0000000607067291 */ /* 0x000fe2000f8ec0ff */
[C---:B------:R-:W-:Y:S01]  /*02e0*/  LEA R10, R6.reuse, UR8, 0x6 ;  /* 0x00000008060a7c11 */ /* 0x040fe2000f8e30ff */
[----:B------:R-:W-:Y:S02]  /*02f0*/  ULEA UR4, UR7, UR4, 0x18 ;  /* 0x0000000407047291 */ /* 0x000fe4000f8ec0ff */
[C---:B------:R-:W-:Y:S02]  /*0300*/  LEA R11, R6.reuse, UR5, 0x6 ;  /* 0x00000005060b7c11 */ /* 0x040fe4000f8e30ff */
[C---:B------:R-:W-:Y:S02]  /*0310*/  LEA R12, R6.reuse, UR6, 0x6 ;  /* 0x00000006060c7c11 */ /* 0x040fe4000f8e30ff */
[----:B------:R-:W-:Y:S01]  /*0320*/  LEA R13, R6, UR4, 0x6 ;  /* 0x00000004060d7c11 */ /* 0x000fe2000f8e30ff */
[----:B------:R-:W-:-:S06]  /*0330*/  UMOV UR4, URZ ;  /* 0x000000ff00047c82 */ /* 0x000fcc0008000000 */
.L_x_13:
[----:B------:R-:W0:Y:S01]  /*0340*/  LDC.64 R18, c[0x0][0x398] ;  /* 0x0000e600ff127b82 */ /* 0x000e220000000a00 */
[----:B------:R-:W-:-:S07]  /*0350*/  IADD3 R27, PT, PT, R7, UR4, RZ ;  /* 0x00000004071b7c10 */ /* 0x000fce000fffe0ff */
[----:B------:R-:W2:Y:S08]  /*0360*/  LDC.64 R30, c[0x0][0x380] ;  /* 0x0000e000ff1e7b82 */ /* 0x000eb00000000a00 */
[----:B------:R-:W3:Y:S01]  /*0370*/  LDC.64 R28, c[0x0][0x388] ;  /* 0x0000e200ff1c7b82 */ /* 0x000ee20000000a00 */
[----:B0-----:R-:W-:-:S04]  /*0380*/  IMAD R27, R27, R18, R9 ;  /* 0x000000121b1b7224 */ /* 0x001fc800078e0209 */
[----:B--2---:R-:W-:-:S05]  /*0390*/  IMAD.WIDE R30, R27, 0x4, R30 ;  /* 0x000000041b1e7825 */ /* 0x004fca00078e021e */
[----:B-1----:R-:W2:Y:S04]  /*03a0*/  LDG.E.CONSTANT R35, desc[UR10][R30.64] ;  /* 0x0000000a1e237981 */ /* 0x002ea8000c1e9900 */
[----:B------:R-:W4:Y:S01]  /*03b0*/  LDG.E.CONSTANT R33, desc[UR10][R30.64+0x4] ;  /* 0x0000040a1e217981 */ /* 0x000f22000c1e9900 */
[----:B------:R-:W-:-:S03]  /*03c0*/  IADD3 R18, PT, PT, R6, UR4, RZ ;  /* 0x0000000406127c10 */ /* 0x000fc6000fffe0ff */
[----:B------:R-:W5:Y:S02]  /*03d0*/  LDG.E.CONSTANT R27, desc[UR10][R30.64+0x8] ;  /* 0x0000080a1e1b7981 */ /* 0x000f64000c1e9900 */
[----:B------:R-:W-:Y:S01]  /*03e0*/  IMAD R37, R18, R19, R8 ;  /* 0x0000001312257224 */ /* 0x000fe200078e0208 */
[----:B------:R-:W-:Y:S01]  /*03f0*/  SHF.L.U32 R18, R7, 0x2, RZ ;  /* 0x0000000207127819 */ /* 0x000fe200000006ff */
[----:B------:R-:W5:Y:S02]  /*0400*/  LDG.E.CONSTANT R32, desc[UR10][R30.64+0xc] ;  /* 0x00000c0a1e207981 */ /* 0x000f64000c1e9900 */
[----:B---3--:R-:W-:Y:S01]  /*0410*/  IMAD.WIDE R28, R37, 0x4, R28 ;  /* 0x00000004251c7825 */ /* 0x008fe200078e021c */
[-C--:B------:R-:W-:Y:S02]  /*0420*/  IADD3 R37, PT, PT, R10, R18.reuse, RZ ;  /* 0x000000120a257210 */ /* 0x080fe40007ffe0ff */
[----:B------:R-:W-:Y:S02]  /*0430*/  IADD3 R36, PT, PT, R11, R18, RZ ;  /* 0x000000120b247210 */ /* 0x000fe40007ffe0ff */
[----:B------:R-:W3:Y:S04]  /*0440*/  LDG.E.CONSTANT R34, desc[UR10][R28.64] ;  /* 0x0000000a1c227981 */ /* 0x000ee8000c1e9900 */
[----:B------:R-:W3:Y:S04]  /*0450*/  LDG.E.CONSTANT R30, desc[UR10][R28.64+0x80] ;  /* 0x0000800a1c1e7981 */ /* 0x000ee8000c1e9900 */
[----:B------:R-:W3:Y:S01]  /*0460*/  LDG.E.CONSTANT R31, desc[UR10][R28.64+0xc0] ;  /* 0x0000c00a1c1f7981 */ /* 0x000ee2000c1e9900 */
[----:B------:R-:W0:Y:S03]  /*0470*/  S2UR UR9, SR_CgaCtaId ;  /* 0x00000000000979c3 */ /* 0x000e260000008800 */
[----:B--2---:R-:W-:Y:S04]  /*0480*/  STS [R37], R35 ;  /* 0x0000002325007388 */ /* 0x004fe80000000800 */
[----:B----4-:R1:W-:Y:S04]  /*0490*/  STS [R36], R33 ;  /* 0x0000002124007388 */ /* 0x0103e80000000800 */
[----:B-1----:R1:W2:Y:S01]  /*04a0*/  LDG.E.CONSTANT R36, desc[UR10][R28.64+0x40] ;  /* 0x0000400a1c247981 */ /* 0x0022a2000c1e9900 */
[----:B------:R-:W-:-:S02]  /*04b0*/  UMOV UR8, 0x400 ;  /* 0x0000040000087882 */ /* 0x000fc40000000000 */
[----:B------:R-:W-:Y:S02]  /*04c0*/  UIADD3 UR5, UPT, UPT, UR8, 0x1000, URZ ;  /* 0x0000100008057890 */ /* 0x000fe4000fffe0ff */
[----:B------:R-:W-:Y:S02]  /*04d0*/  UIADD3 UR6, UPT, UPT, UR8, 0x1400, URZ ;  /* 0x0000140008067890 */ /* 0x000fe4000fffe0ff */
[----:B------:R-:W-:Y:S02]  /*04e0*/  UIADD3 UR7, UPT, UPT, UR8, 0x1800, URZ ;  /* 0x0000180008077890 */ /* 0x000fe4000fffe0ff */
[----:B------:R-:W-:Y:S01]  /*04f0*/  UIADD3 UR8, UPT, UPT, UR8, 0x1c00, URZ ;  /* 0x00001c0008087890 */ /* 0x000fe2000fffe0ff */
[-C--:B------:R-:W-:Y:S01]  /*0500*/  IADD3 R33, PT, PT, R12, R18.reuse, RZ ;  /* 0x000000120c217210 */ /* 0x080fe20007ffe0ff */
[----:B0-----:R-:W-:Y:S02]  /*0510*/  ULEA UR5, UR9, UR5, 0x18 ;  /* 0x0000000509057291 */ /* 0x001fe4000f8ec0ff */
[----:B------:R-:W-:Y:S01]  /*0520*/  ULEA UR6, UR9, UR6, 0x18 ;  /* 0x0000000609067291 */ /* 0x000fe2000f8ec0ff */
[----:B------:R-:W-:Y:S01]  /*0530*/  IADD3 R35, PT, PT, R13, R18, RZ ;  /* 0x000000120d237210 */ /* 0x000fe20007ffe0ff */
[----:B------:R-:W-:-:S02]  /*0540*/  ULEA UR7, UR9, UR7, 0x18 ;  /* 0x0000000709077291 */ /* 0x000fc4000f8ec0ff */
[----:B------:R-:W-:Y:S01]  /*0550*/  ULEA UR8, UR9, UR8, 0x18 ;  /* 0x0000000809087291 */ /* 0x000fe2000f8ec0ff */
[----:B-----5:R0:W-:Y:S01]  /*0560*/  STS [R33], R27 ;  /* 0x0000001b21007388 */ /* 0x0201e20000000800 */
[----:B-1----:R-:W-:Y:S01]  /*0570*/  LEA R29, R6, UR5, 0x6 ;  /* 0x00000005061d7c11 */ /* 0x002fe2000f8e30ff */
[----:B------:R-:W1:Y:S02]  /*0580*/  LDCU UR9, c[0x0][0x3a0] ;  /* 0x00007400ff0977ac */ /* 0x000e640008000800 */
[----:B------:R4:W-:Y:S01]  /*0590*/  STS [R35], R32 ;  /* 0x0000002023007388 */ /* 0x0009e20000000800 */
[----:B------:R-:W-:Y:S02]  /*05a0*/  IADD3 R29, PT, PT, R18, R29, RZ ;  /* 0x0000001d121d7210 */ /* 0x000fe40007ffe0ff */
[C---:B0-----:R-:W-:Y:S02]  /*05b0*/  LEA R27, R6.reuse, UR6, 0x6 ;  /* 0x00000006061b7c11 */ /* 0x041fe4000f8e30ff */
[----:B------:R-:W-:-:S02]  /*05c0*/  LEA R33, R6, UR7, 0x6 ;  /* 0x0000000706217c11 */ /* 0x000fc4000f8e30ff */
[----:B----4-:R-:W-:Y:S02]  /*05d0*/  LEA R35, R6, UR8, 0x6 ;  /* 0x0000000806237c11 */ /* 0x010fe4000f8e30ff */
[C---:B------:R-:W-:Y:S02]  /*05e0*/  IADD3 R27, PT, PT, R18.reuse, R27, RZ ;  /* 0x0000001b121b7210 */ /* 0x040fe40007ffe0ff */
[C---:B------:R-:W-:Y:S02]  /*05f0*/  IADD3 R33, PT, PT, R18.reuse, R33, RZ ;  /* 0x0000002112217210 */ /* 0x040fe40007ffe0ff */
[----:B------:R-:W-:Y:S01]  /*0600*/  IADD3 R28, PT, PT, R18, R35, RZ ;  /* 0x00000023121c7210 */ /* 0x000fe20007ffe0ff */
[----:B---3--:R0:W-:Y:S01]  /*0610*/  STS [R29], R34 ;  /* 0x000000221d007388 */ /* 0x0081e20000000800 */
[----:B------:R-:W-:-:S04]  /*0620*/  UIADD3 UR4, UPT, UPT, UR4, 0x10, URZ ;  /* 0x0000001004047890 */ /* 0x000fc8000fffe0ff */
[----:B-1----:R-:W-:-:S03]  /*0630*/  UISETP.GE.AND UP1, UPT, UR4, UR9, UPT ;  /* 0x000000090400728c */ /* 0x002fc6000bf26270 */
[----:B------:R-:W-:Y:S01]  /*0640*/  UMOV UR9, 0x4 ;  /* 0x0000000400097882 */ /* 0x000fe20000000000 */
[----:B--2---:R0:W-:Y:S04]  /*0650*/  STS [R27], R36 ;  /* 0x000000241b007388 */ /* 0x0041e80000000800 */
[----:B------:R0:W-:Y:S04]  /*0660*/  STS [R33], R30 ;  /* 0x0000001e21007388 */ /* 0x0001e80000000800 */
[----:B------:R0:W-:Y:S01]  /*0670*/  STS [R28], R31 ;  /* 0x0000001f1c007388 */ /* 0x0001e20000000800 */
[----:B------:R-:W-:Y:S06]  /*0680*/  BAR.SYNC.DEFER_BLOCKING 0x0 ;  /* 0x0000000000007b1d */ /* 0x000fec0000010000 */
.L_x_12:
[----:B------:R-:W-:Y:S04]  /*0690*/  LDS R32, [R10+UR9+-0x4] ;  /* 0xfffffc090a207984 */ /* 0x000fe80008000800 */
[----:B0-----:R-:W0:Y:S04]  /*06a0*/  LDS R33, [R18+UR5] ;  /* 0x0000000512217984 */ /* 0x001e280008000800 */
[----:B------:R-:W1:Y:S04]  /*06b0*/  LDS R30, [R11+UR9+-0x4] ;  /* 0xfffffc090b1e7984 */ /* 0x000e680008000800 */
[----:B------:R-:W2:Y:S04]  /*06c0*/  LDS R28, [R12+UR9+-0x4] ;  /* 0xfffffc090c1c7984 */ /* 0x000ea80008000800 */
[----:B------:R-:W3:Y:S04]  /*06d0*/  LDS R29, [R13+UR9+-0x4] ;  /* 0xfffffc090d1d7984 */ /* 0x000ee80008000800 */
[----:B------:R-:W4:Y:S04]  /*06e0*/  LDS R35, [R18+UR6] ;  /* 0x0000000612237984 */ /* 0x000f280008000800 */
[----:B------:R-:W5:Y:S04]  /*06f0*/  LDS R31, [R18+UR7] ;  /* 0x00000007121f7984 */ /* 0x000f680008000800 */
[----:B------:R-:W5:Y:S01]  /*0700*/  LDS R27, [R18+UR8] ;  /* 0x00000008121b7984 */ /* 0x000f620008000800 */
[----:B0-----:R-:W-:Y:S01]  /*0710*/  FFMA R5, R32, R33, R5 ;  /* 0x0000002120057223 */ /* 0x001fe20000000005 */
[C---:B-1----:R-:W-:Y:S01]  /*0720*/  FFMA R4, R33.reuse, R30, R4 ;  /* 0x0000001e21047223 */ /* 0x042fe20000000004 */
[C---:B--2---:R-:W-:Y:S01]  /*0730*/  FFMA R3, R33.reuse, R28, R3 ;  /* 0x0000001c21037223 */ /* 0x044fe20000000003 */
[----:B---3--:R-:W-:Y:S01]  /*0740*/  FFMA R2, R33, R29, R2 ;  /* 0x0000001d21027223 */ /* 0x008fe20000000002 */
[-C--:B----4-:R-:W-:Y:S01]  /*0750*/  FFMA R34, R30, R35.reuse, R21 ;  /* 0x000000231e227223 */ /* 0x090fe20000000015 */
[-C--:B------:R-:W-:Y:S01]  /*0760*/  FFMA R33, R28, R35.reuse, R20 ;  /* 0x000000231c217223 */ /* 0x080fe20000000014 */
[CC--:B------:R-:W-:Y:S01]  /*0770*/  FFMA R36, R29.reuse, R35.reuse, R17 ;  /* 0x000000231d247223 */ /* 0x0c0fe20000000011 */
[----:B------:R-:W-:Y:S01]  /*0780*/  FFMA R0, R32, R35, R0 ;  /* 0x0000002320007223 */ /* 0x000fe20000000000 */
[-C--:B-----5:R-:W-:Y:S01]  /*0790*/  FFMA R15, R30, R31.reuse, R15 ;  /* 0x0000001f1e0f7223 */ /* 0x0a0fe2000000000f */
[-C--:B------:R-:W-:Y:S01]  /*07a0*/  FFMA R37, R28, R31.reuse, R14 ;  /* 0x0000001f1c257223 */ /* 0x080fe2000000000e */
[C---:B------:R-:W-:Y:S01]  /*07b0*/  FFMA R22, R29.reuse, R31, R22 ;  /* 0x0000001f1d167223 */ /* 0x040fe20000000016 */
[----:B------:R-:W-:Y:S01]  /*07c0*/  LDS R21, [R18+UR5+0x40] ;  /* 0x0000400512157984 */ /* 0x000fe20008000800 */
[-C--:B------:R-:W-:Y:S01]  /*07d0*/  FFMA R23, R32, R27.reuse, R23 ;  /* 0x0000001b20177223 */ /* 0x080fe20000000017 */
[-C--:B------:R-:W-:Y:S01]  /*07e0*/  FFMA R24, R30, R27.reuse, R24 ;  /* 0x0000001b1e187223 */ /* 0x080fe20000000018 */
[-C--:B------:R-:W-:Y:S01]  /*07f0*/  FFMA R25, R28, R27.reuse, R25 ;  /* 0x0000001b1c197223 */ /* 0x080fe20000000019 */
[----:B------:R-:W-:Y:S01]  /*0800*/  FFMA R26, R29, R27, R26 ;  /* 0x0000001b1d1a7223 */ /* 0x000fe2000000001a */
[----:B------:R-:W0:Y:S01]  /*0810*/  LDS R28, [R10+UR9] ;  /* 0x000000090a1c7984 */ /* 0x000e220008000800 */
[----:B------:R-:W-:-:S03]  /*0820*/  FFMA R35, R32, R31, R16 ;  /* 0x0000001f20237223 */ /* 0x000fc60000000010 */
[----:B------:R-:W1:Y:S04]  /*0830*/  LDS R27, [R11+UR9] ;  /* 0x000000090b1b7984 */ /* 0x000e680008000800 */
[----:B------:R-:W2:Y:S04]  /*0840*/  LDS R30, [R12+UR9] ;  /* 0x000000090c1e7984 */ /* 0x000ea80008000800 */
[----:B------:R-:W3:Y:S01]  /*0850*/  LDS R29, [R13+UR9] ;  /* 0x000000090d1d7984 */ /* 0x000ee20008000800 */
[----:B------:R-:W-:-:S03]  /*0860*/  UIADD3 UR9, UPT, UPT, UR9, 0x8, URZ ;  /* 0x0000000809097890 */ /* 0x000fc6000fffe0ff */
[----:B------:R-:W4:Y:S01]  /*0870*/  LDS R17, [R18+UR6+0x40] ;  /* 0x0000400612117984 */ /* 0x000f220008000800 */
[----:B------:R-:W-:-:S03]  /*0880*/  UISETP.NE.AND UP0, UPT, UR9, 0x44, UPT ;  /* 0x000000440900788c */ /* 0x000fc6000bf05270 */
[----:B------:R-:W5:Y:S04]  /*0890*/  LDS R31, [R18+UR7+0x40] ;  /* 0x00004007121f7984 */ /* 0x000f680008000800 */
[----:B------:R0:W5:Y:S02]  /*08a0*/  LDS R32, [R18+UR8+0x40] ;  /* 0x0000400812207984 */ /* 0x0001640008000800 */
[----:B0-----:R-:W-:Y:S01]  /*08b0*/  IADD3 R18, PT, PT, R18, 0x80, RZ ;  /* 0x0000008012127810 */ /* 0x001fe20007ffe0ff */
[C---:B------:R-:W-:Y:S01]  /*08c0*/  FFMA R5, R28.reuse, R21, R5 ;  /* 0x000000151c057223 */ /* 0x040fe20000000005 */
[C---:B-1----:R-:W-:Y:S01]  /*08d0*/  FFMA R4, R21.reuse, R27, R4 ;  /* 0x0000001b15047223 */ /* 0x042fe20000000004 */
[C---:B--2---:R-:W-:Y:S01]  /*08e0*/  FFMA R3, R21.reuse, R30, R3 ;  /* 0x0000001e15037223 */ /* 0x044fe20000000003 */
[----:B---3--:R-:W-:Y:S01]  /*08f0*/  FFMA R2, R21, R29, R2 ;  /* 0x0000001d15027223 */ /* 0x008fe20000000002 */
[-C--:B----4-:R-:W-:Y:S01]  /*0900*/  FFMA R0, R28, R17.reuse, R0 ;  /* 0x000000111c007223 */ /* 0x090fe20000000000 */
[-C--:B------:R-:W-:Y:S01]  /*0910*/  FFMA R21, R27, R17.reuse, R34 ;  /* 0x000000111b157223 */ /* 0x080fe20000000022 */
[-C--:B------:R-:W-:Y:S01]  /*0920*/  FFMA R20, R30, R17.reuse, R33 ;  /* 0x000000111e147223 */ /* 0x080fe20000000021 */
[----:B------:R-:W-:Y:S01]  /*0930*/  FFMA R17, R29, R17, R36 ;  /* 0x000000111d117223 */ /* 0x000fe20000000024 */
[-C--:B-----5:R-:W-:Y:S01]  /*0940*/  FFMA R16, R28, R31.reuse, R35 ;  /* 0x0000001f1c107223 */ /* 0x0a0fe20000000023 */
[-C--:B------:R-:W-:Y:S01]  /*0950*/  FFMA R15, R27, R31.reuse, R15 ;  /* 0x0000001f1b0f7223 */ /* 0x080fe2000000000f */
[-C--:B------:R-:W-:Y:S01]  /*0960*/  FFMA R14, R30, R31.reuse, R37 ;  /* 0x0000001f1e0e7223 */ /* 0x080fe20000000025 */
[----:B------:R-:W-:Y:S01]  /*0970*/  FFMA R22, R29, R31, R22 ;  /* 0x0000001f1d167223 */ /* 0x000fe20000000016 */
[-C--:B------:R-:W-:Y:S01]  /*0980*/  FFMA R23, R28, R32.reuse, R23 ;  /* 0x000000201c177223 */ /* 0x080fe20000000017 */
[-C--:B------:R-:W-:Y:S01]  /*0990*/  FFMA R24, R27, R32.reuse, R24 ;  /* 0x000000201b187223 */ /* 0x080fe20000000018 */
[-C--:B------:R-:W-:Y:S01]  /*09a0*/  FFMA R25, R30, R32.reuse, R25 ;  /* 0x000000201e197223 */ /* 0x080fe20000000019 */
[----:B------:R-:W-:Y:S01]  /*09b0*/  FFMA R26, R29, R32, R26 ;  /* 0x000000201d1a7223 */ /* 0x000fe2000000001a */
[----:B------:R-:W-:Y:S06]  /*09c0*/  BRA.U UP0, `(.L_x_12) ;  /* 0xfffffffd00307547 */ /* 0x000fec000b83ffff */
[----:B------:R-:W-:Y:S06]  /*09d0*/  BAR.SYNC.DEFER_BLOCKING 0x0 ;  /* 0x0000000000007b1d */ /* 0x000fec0000010000 */
[----:B------:R-:W-:Y:S05]  /*09e0*/  BRA.U !UP1, `(.L_x_13) ;  /* 0xfffffff909547547 */ /* 0x000fea000b83ffff */
.L_x_11:
[----:B------:R-:W0:Y:S01]  /*09f0*/  LDC.64 R6, c[0x0][0x390] ;  /* 0x0000e400ff067b82 */ /* 0x000e220000000a00 */
[----:B------:R-:W-:-:S04]  /*0a00*/  IMAD R11, R9, R19, R8 ;  /* 0x00000013090b7224 */ /* 0x000fc800078e0208 */
[----:B0-----:R-:W-:-:S05]  /*0a10*/  IMAD.WIDE R10, R11, 0x4, R6 ;  /* 0x000000040b0a7825 */ /* 0x001fca00078e0206 */
[----:B-1----:R-:W-:Y:S01]  /*0a20*/  STG.E desc[UR10][R10.64], R5 ;  /* 0x000000050a007986 */ /* 0x002fe2000c10190a */
[----:B------:R-:W-:-:S05]  /*0a30*/  IMAD.WIDE R8, R19, 0x4, R10 ;  /* 0x0000000413087825 */ /* 0x000fca00078e020a */
[----:B------:R-:W-:Y:S01]  /*0a40*/  STG.E desc[UR10][R8.64], R4 ;  /* 0x0000000408007986 */ /* 0x000fe2000c10190a */
[----:B------:R-:W-:-:S05]  /*0a50*/  IMAD.WIDE R6, R19, 0x4, R8 ;  /* 0x0000000413067825 */ /* 0x000fca00078e0208 */
[----:B------:R-:W-:Y:S01]  /*0a60*/  STG.E desc[UR10][R6.64], R3 ;  /* 0x0000000306007986 */ /* 0x000fe2000c10190a */
[----:B------:R-:W-:-:S05]  /*0a70*/  IMAD.WIDE R12, R19, 0x4, R6 ;  /* 0x00000004130c7825 */ /* 0x000fca00078e0206 */
[----:B------:R-:W-:Y:S04]  /*0a80*/  STG.E desc[UR10][R12.64], R2 ;  /* 0x000000020c007986 */ /* 0x000fe8000c10190a */
        /* <DEDUP_REMOVED lines=11> */
[----:B------:R-:W-:Y:S01]  /*0b40*/  STG.E desc[UR10][R12.64+0xc0], R26 ;  /* 0x0000c01a0c007986 */ /* 0x000fe2000c10190a */
[----:B------:R-:W-:Y:S05]  /*0b50*/  EXIT ;  /* 0x000000000000794d */ /* 0x000fea0003800000 */
.L_x_14:
        /* <DEDUP_REMOVED lines=10> */
.L_x_17:


//--------------------- .nv.shared._Z9aTb_gpu_1PKfS0_Pfiii --------------------------
	.section	.nv.shared._Z9aTb_gpu_1PKfS0_Pfiii,"aw",@nobits
	.sectionflags	@""
	.align	4
.nv.shared._Z9aTb_gpu_1PKfS0_Pfiii:
	.zero		3072


//--------------------- .nv.shared.reserved.0     --------------------------
	.section	.nv.shared.reserved.0,"aw",@nobits
	.weak		__nv_reservedSMEM_offset_0_alias
	.size		__nv_reservedSMEM_offset_0_alias, 0, 64
	.other		__nv_reservedSMEM_offset_0_alias,@"STO_CUDA_RESERVED_SHARED STV_DEFAULT"
__nv_reservedSMEM_offset_0_alias:
	.zero		0
	.zero		64


//--------------------- .nv.shared._Z9aTb16_gpuPKfS0_Pfiii --------------------------
	.section	.nv.shared._Z9aTb16_gpuPKfS0_Pfiii,"aw",@nobits
	.sectionflags	@""
	.align	4
.nv.shared._Z9aTb16_gpuPKfS0_Pfiii:
	.zero		33792


//--------------------- .nv.shared._Z7aTb_gpuPKfS0_Pfiii --------------------------
	.section	.nv.shared._Z7aTb_gpuPKfS0_Pfiii,"aw",@nobits
	.sectionflags	@""
	.align	4
.nv.shared._Z7aTb_gpuPKfS0_Pfiii:
	.zero		9216


//--------------------- .nv.constant0._Z9aTb_gpu_1PKfS0_Pfiii --------------------------
	.section	.nv.constant0._Z9aTb_gpu_1PKfS0_Pfiii,"a",@progbits
	.sectionflags	@""
	.align	4
.nv.constant0._Z9aTb_gpu_1PKfS0_Pfiii:
	.zero		932


//--------------------- .nv.constant0._Z9aTb16_gpuPKfS0_Pfiii --------------------------
	.section	.nv.constant0._Z9aTb16_gpuPKfS0_Pfiii,"a",@progbits
	.sectionflags	@""
	.align	4
.nv.constant0._Z9aTb16_gpuPKfS0_Pfiii:
	.zero		932


//--------------------- .nv.constant0._Z7aTb_gpuPKfS0_Pfiii --------------------------
	.section	.nv.constant0._Z7aTb_gpuPKfS0_Pfiii,"a",@progbits
	.sectionflags	@""
	.align	4
.nv.constant0._Z7aTb_gpuPKfS0_Pfiii:
	.zero		932


//--------------------- SYMBOLS --------------------------

	.type		.nv.reservedSmem.offset0,@object
	.size		.nv.reservedSmem.offset0,0x4
	.type		.nv.reservedSmem.cap,@object
	.size		.nv.reservedSmem.cap,0x4
